//
// Generated by NVIDIA NVVM Compiler
//
// Compiler Build ID: CL-36424714
// Cuda compilation tools, release 13.0, V13.0.88
// Based on NVVM 20.0.0
//

.version 9.0
.target sm_100
.address_size 64

	// .globl	_Z10render_gpuP4Vec3iiff12CameraParamsP8TriangleiS_
.global .align 4 .b8 __cudart_i2opi_f[24] = {65, 144, 67, 60, 153, 149, 98, 219, 192, 221, 52, 245, 209, 87, 39, 252, 41, 21, 68, 78, 110, 131, 249, 162};

.visible .entry _Z10render_gpuP4Vec3iiff12CameraParamsP8TriangleiS_(
	.param .u64 .ptr .align 1 _Z10render_gpuP4Vec3iiff12CameraParamsP8TriangleiS__param_0,
	.param .u32 _Z10render_gpuP4Vec3iiff12CameraParamsP8TriangleiS__param_1,
	.param .u32 _Z10render_gpuP4Vec3iiff12CameraParamsP8TriangleiS__param_2,
	.param .f32 _Z10render_gpuP4Vec3iiff12CameraParamsP8TriangleiS__param_3,
	.param .f32 _Z10render_gpuP4Vec3iiff12CameraParamsP8TriangleiS__param_4,
	.param .align 4 .b8 _Z10render_gpuP4Vec3iiff12CameraParamsP8TriangleiS__param_5[80],
	.param .u64 .ptr .align 1 _Z10render_gpuP4Vec3iiff12CameraParamsP8TriangleiS__param_6,
	.param .u32 _Z10render_gpuP4Vec3iiff12CameraParamsP8TriangleiS__param_7,
	.param .align 4 .b8 _Z10render_gpuP4Vec3iiff12CameraParamsP8TriangleiS__param_8[12]
)
{
	.local .align 4 .b8 	__local_depot0[28];
	.reg .b64 	%SP;
	.reg .b64 	%SPL;
	.reg .pred 	%p<106>;
	.reg .b16 	%rs<8>;
	.reg .b32 	%r<371>;
	.reg .b32 	%f<529>;
	.reg .b64 	%rd<177>;
	.reg .b64 	%fd<19>;

	mov.u64 	%SPL, __local_depot0;
	ld.param.f32 	%f193, [_Z10render_gpuP4Vec3iiff12CameraParamsP8TriangleiS__param_8+8];
	ld.param.f32 	%f192, [_Z10render_gpuP4Vec3iiff12CameraParamsP8TriangleiS__param_8+4];
	ld.param.f32 	%f191, [_Z10render_gpuP4Vec3iiff12CameraParamsP8TriangleiS__param_8];
	ld.param.f32 	%f190, [_Z10render_gpuP4Vec3iiff12CameraParamsP8TriangleiS__param_5+76];
	ld.param.f32 	%f189, [_Z10render_gpuP4Vec3iiff12CameraParamsP8TriangleiS__param_5+72];
	ld.param.f32 	%f188, [_Z10render_gpuP4Vec3iiff12CameraParamsP8TriangleiS__param_5+68];
	ld.param.f32 	%f187, [_Z10render_gpuP4Vec3iiff12CameraParamsP8TriangleiS__param_5+64];
	ld.param.f32 	%f186, [_Z10render_gpuP4Vec3iiff12CameraParamsP8TriangleiS__param_5+60];
	ld.param.f32 	%f185, [_Z10render_gpuP4Vec3iiff12CameraParamsP8TriangleiS__param_5+56];
	ld.param.f32 	%f184, [_Z10render_gpuP4Vec3iiff12CameraParamsP8TriangleiS__param_5+52];
	ld.param.f32 	%f183, [_Z10render_gpuP4Vec3iiff12CameraParamsP8TriangleiS__param_5+48];
	ld.param.f32 	%f182, [_Z10render_gpuP4Vec3iiff12CameraParamsP8TriangleiS__param_5+44];
	ld.param.f32 	%f181, [_Z10render_gpuP4Vec3iiff12CameraParamsP8TriangleiS__param_5+40];
	ld.param.f32 	%f180, [_Z10render_gpuP4Vec3iiff12CameraParamsP8TriangleiS__param_5+36];
	ld.param.f32 	%f179, [_Z10render_gpuP4Vec3iiff12CameraParamsP8TriangleiS__param_5+32];
	ld.param.f32 	%f178, [_Z10render_gpuP4Vec3iiff12CameraParamsP8TriangleiS__param_5+28];
	ld.param.f32 	%f177, [_Z10render_gpuP4Vec3iiff12CameraParamsP8TriangleiS__param_5+24];
	ld.param.f32 	%f176, [_Z10render_gpuP4Vec3iiff12CameraParamsP8TriangleiS__param_5+20];
	ld.param.f32 	%f175, [_Z10render_gpuP4Vec3iiff12CameraParamsP8TriangleiS__param_5+16];
	ld.param.f32 	%f174, [_Z10render_gpuP4Vec3iiff12CameraParamsP8TriangleiS__param_5+12];
	ld.param.f32 	%f173, [_Z10render_gpuP4Vec3iiff12CameraParamsP8TriangleiS__param_5+8];
	ld.param.f32 	%f172, [_Z10render_gpuP4Vec3iiff12CameraParamsP8TriangleiS__param_5+4];
	ld.param.f32 	%f171, [_Z10render_gpuP4Vec3iiff12CameraParamsP8TriangleiS__param_5];
	ld.param.u64 	%rd70, [_Z10render_gpuP4Vec3iiff12CameraParamsP8TriangleiS__param_0];
	ld.param.u32 	%r130, [_Z10render_gpuP4Vec3iiff12CameraParamsP8TriangleiS__param_1];
	ld.param.u32 	%r133, [_Z10render_gpuP4Vec3iiff12CameraParamsP8TriangleiS__param_2];
	ld.param.f32 	%f169, [_Z10render_gpuP4Vec3iiff12CameraParamsP8TriangleiS__param_3];
	ld.param.f32 	%f170, [_Z10render_gpuP4Vec3iiff12CameraParamsP8TriangleiS__param_4];
	ld.param.u64 	%rd69, [_Z10render_gpuP4Vec3iiff12CameraParamsP8TriangleiS__param_6];
	ld.param.u32 	%r132, [_Z10render_gpuP4Vec3iiff12CameraParamsP8TriangleiS__param_7];
	cvta.to.global.u64 	%rd1, %rd70;
	add.u64 	%rd2, %SPL, 0;
	mov.u32 	%r134, %ctaid.x;
	mov.u32 	%r135, %ntid.x;
	mov.u32 	%r136, %tid.x;
	mad.lo.s32 	%r1, %r134, %r135, %r136;
	mov.u32 	%r137, %ctaid.y;
	mov.u32 	%r138, %ntid.y;
	mov.u32 	%r139, %tid.y;
	mad.lo.s32 	%r140, %r137, %r138, %r139;
	setp.ge.s32 	%p4, %r1, %r130;
	setp.ge.s32 	%p5, %r140, %r133;
	or.pred  	%p6, %p4, %p5;
	@%p6 bra 	$L__BB0_96;
	fma.rn.f32 	%f16, %f170, %f176, %f179;
	mul.f32 	%f194, %f16, 0f3F22F983;
	cvt.rni.s32.f32 	%r337, %f194;
	cvt.rn.f32.s32 	%f195, %r337;
	fma.rn.f32 	%f196, %f195, 0fBFC90FDA, %f16;
	fma.rn.f32 	%f197, %f195, 0fB3A22168, %f196;
	fma.rn.f32 	%f482, %f195, 0fA7C234C5, %f197;
	abs.f32 	%f18, %f16;
	setp.ltu.f32 	%p7, %f18, 0f47CE4780;
	@%p7 bra 	$L__BB0_9;
	setp.neu.f32 	%p8, %f18, 0f7F800000;
	@%p8 bra 	$L__BB0_4;
	mov.f32 	%f200, 0f00000000;
	mul.rn.f32 	%f482, %f16, %f200;
	mov.b32 	%r337, 0;
	bra.uni 	$L__BB0_9;
$L__BB0_4:
	mov.b32 	%r4, %f16;
	shl.b32 	%r142, %r4, 8;
	or.b32  	%r5, %r142, -2147483648;
	mov.b64 	%rd151, 0;
	mov.b32 	%r334, 0;
	mov.u64 	%rd149, __cudart_i2opi_f;
	mov.u64 	%rd150, %rd2;
$L__BB0_5:
	.pragma "nounroll";
	ld.global.nc.u32 	%r143, [%rd149];
	mad.wide.u32 	%rd74, %r143, %r5, %rd151;
	shr.u64 	%rd151, %rd74, 32;
	st.local.u32 	[%rd150], %rd74;
	add.s32 	%r334, %r334, 1;
	add.s64 	%rd150, %rd150, 4;
	add.s64 	%rd149, %rd149, 4;
	setp.ne.s32 	%p9, %r334, 6;
	@%p9 bra 	$L__BB0_5;
	shr.u32 	%r144, %r4, 23;
	st.local.u32 	[%rd2+24], %rd151;
	and.b32  	%r8, %r144, 31;
	and.b32  	%r145, %r144, 224;
	add.s32 	%r146, %r145, -128;
	shr.u32 	%r147, %r146, 5;
	mul.wide.u32 	%rd75, %r147, 4;
	sub.s64 	%rd9, %rd2, %rd75;
	ld.local.u32 	%r335, [%rd9+24];
	ld.local.u32 	%r336, [%rd9+20];
	setp.eq.s32 	%p10, %r8, 0;
	@%p10 bra 	$L__BB0_8;
	shf.l.wrap.b32 	%r335, %r336, %r335, %r8;
	ld.local.u32 	%r148, [%rd9+16];
	shf.l.wrap.b32 	%r336, %r148, %r336, %r8;
$L__BB0_8:
	shr.u32 	%r149, %r335, 30;
	shf.l.wrap.b32 	%r150, %r336, %r335, 2;
	shl.b32 	%r151, %r336, 2;
	shr.u32 	%r152, %r150, 31;
	add.s32 	%r153, %r152, %r149;
	neg.s32 	%r154, %r153;
	setp.lt.s32 	%p11, %r4, 0;
	selp.b32 	%r337, %r154, %r153, %p11;
	xor.b32  	%r155, %r150, %r4;
	shr.s32 	%r156, %r150, 31;
	xor.b32  	%r157, %r156, %r150;
	xor.b32  	%r158, %r156, %r151;
	cvt.u64.u32 	%rd76, %r157;
	shl.b64 	%rd77, %rd76, 32;
	cvt.u64.u32 	%rd78, %r158;
	or.b64  	%rd79, %rd77, %rd78;
	cvt.rn.f64.s64 	%fd1, %rd79;
	mul.f64 	%fd2, %fd1, 0d3BF921FB54442D19;
	cvt.rn.f32.f64 	%f198, %fd2;
	neg.f32 	%f199, %f198;
	setp.lt.s32 	%p12, %r155, 0;
	selp.f32 	%f482, %f199, %f198, %p12;
$L__BB0_9:
	mul.rn.f32 	%f201, %f482, %f482;
	and.b32  	%r160, %r337, 1;
	setp.eq.b32 	%p13, %r160, 1;
	selp.f32 	%f202, 0f3F800000, %f482, %p13;
	fma.rn.f32 	%f203, %f201, %f202, 0f00000000;
	fma.rn.f32 	%f204, %f201, 0f37CBAC00, 0fBAB607ED;
	selp.f32 	%f205, %f204, 0fB94D4153, %p13;
	selp.f32 	%f206, 0f3D2AAABB, 0f3C0885E4, %p13;
	fma.rn.f32 	%f207, %f205, %f201, %f206;
	selp.f32 	%f208, 0fBEFFFFFF, 0fBE2AAAA8, %p13;
	fma.rn.f32 	%f209, %f207, %f201, %f208;
	fma.rn.f32 	%f210, %f209, %f203, %f202;
	and.b32  	%r161, %r337, 2;
	setp.eq.s32 	%p14, %r161, 0;
	mov.f32 	%f211, 0f00000000;
	sub.f32 	%f212, %f211, %f210;
	selp.f32 	%f213, %f210, %f212, %p14;
	fma.rn.f32 	%f22, %f174, %f213, %f171;
	fma.rn.f32 	%f23, %f170, %f177, %f180;
	mul.f32 	%f214, %f23, 0f3F22F983;
	cvt.rni.s32.f32 	%r341, %f214;
	cvt.rn.f32.s32 	%f215, %r341;
	fma.rn.f32 	%f216, %f215, 0fBFC90FDA, %f23;
	fma.rn.f32 	%f217, %f215, 0fB3A22168, %f216;
	fma.rn.f32 	%f483, %f215, 0fA7C234C5, %f217;
	abs.f32 	%f25, %f23;
	setp.ltu.f32 	%p15, %f25, 0f47CE4780;
	@%p15 bra 	$L__BB0_17;
	setp.neu.f32 	%p16, %f25, 0f7F800000;
	@%p16 bra 	$L__BB0_12;
	mov.f32 	%f220, 0f00000000;
	mul.rn.f32 	%f483, %f23, %f220;
	mov.b32 	%r341, 0;
	bra.uni 	$L__BB0_17;
$L__BB0_12:
	mov.b32 	%r18, %f23;
	shl.b32 	%r163, %r18, 8;
	or.b32  	%r19, %r163, -2147483648;
	mov.b64 	%rd154, 0;
	mov.b32 	%r338, 0;
	mov.u64 	%rd152, __cudart_i2opi_f;
	mov.u64 	%rd153, %rd2;
$L__BB0_13:
	.pragma "nounroll";
	ld.global.nc.u32 	%r164, [%rd152];
	mad.wide.u32 	%rd82, %r164, %r19, %rd154;
	shr.u64 	%rd154, %rd82, 32;
	st.local.u32 	[%rd153], %rd82;
	add.s32 	%r338, %r338, 1;
	add.s64 	%rd153, %rd153, 4;
	add.s64 	%rd152, %rd152, 4;
	setp.ne.s32 	%p17, %r338, 6;
	@%p17 bra 	$L__BB0_13;
	shr.u32 	%r165, %r18, 23;
	st.local.u32 	[%rd2+24], %rd154;
	and.b32  	%r22, %r165, 31;
	and.b32  	%r166, %r165, 224;
	add.s32 	%r167, %r166, -128;
	shr.u32 	%r168, %r167, 5;
	mul.wide.u32 	%rd83, %r168, 4;
	sub.s64 	%rd16, %rd2, %rd83;
	ld.local.u32 	%r339, [%rd16+24];
	ld.local.u32 	%r340, [%rd16+20];
	setp.eq.s32 	%p18, %r22, 0;
	@%p18 bra 	$L__BB0_16;
	shf.l.wrap.b32 	%r339, %r340, %r339, %r22;
	ld.local.u32 	%r169, [%rd16+16];
	shf.l.wrap.b32 	%r340, %r169, %r340, %r22;
$L__BB0_16:
	shr.u32 	%r170, %r339, 30;
	shf.l.wrap.b32 	%r171, %r340, %r339, 2;
	shl.b32 	%r172, %r340, 2;
	shr.u32 	%r173, %r171, 31;
	add.s32 	%r174, %r173, %r170;
	neg.s32 	%r175, %r174;
	setp.lt.s32 	%p19, %r18, 0;
	selp.b32 	%r341, %r175, %r174, %p19;
	xor.b32  	%r176, %r171, %r18;
	shr.s32 	%r177, %r171, 31;
	xor.b32  	%r178, %r177, %r171;
	xor.b32  	%r179, %r177, %r172;
	cvt.u64.u32 	%rd84, %r178;
	shl.b64 	%rd85, %rd84, 32;
	cvt.u64.u32 	%rd86, %r179;
	or.b64  	%rd87, %rd85, %rd86;
	cvt.rn.f64.s64 	%fd3, %rd87;
	mul.f64 	%fd4, %fd3, 0d3BF921FB54442D19;
	cvt.rn.f32.f64 	%f218, %fd4;
	neg.f32 	%f219, %f218;
	setp.lt.s32 	%p20, %r176, 0;
	selp.f32 	%f483, %f219, %f218, %p20;
$L__BB0_17:
	mul.rn.f32 	%f221, %f483, %f483;
	and.b32  	%r181, %r341, 1;
	setp.eq.b32 	%p21, %r181, 1;
	selp.f32 	%f222, 0f3F800000, %f483, %p21;
	fma.rn.f32 	%f223, %f221, %f222, 0f00000000;
	fma.rn.f32 	%f224, %f221, 0f37CBAC00, 0fBAB607ED;
	selp.f32 	%f225, %f224, 0fB94D4153, %p21;
	selp.f32 	%f226, 0f3D2AAABB, 0f3C0885E4, %p21;
	fma.rn.f32 	%f227, %f225, %f221, %f226;
	selp.f32 	%f228, 0fBEFFFFFF, 0fBE2AAAA8, %p21;
	fma.rn.f32 	%f229, %f227, %f221, %f228;
	fma.rn.f32 	%f230, %f229, %f223, %f222;
	and.b32  	%r182, %r341, 2;
	setp.eq.s32 	%p22, %r182, 0;
	mov.f32 	%f231, 0f00000000;
	sub.f32 	%f232, %f231, %f230;
	selp.f32 	%f233, %f230, %f232, %p22;
	fma.rn.f32 	%f29, %f175, %f233, %f172;
	fma.rn.f32 	%f30, %f170, %f178, %f173;
	fma.rn.f32 	%f31, %f170, %f186, %f189;
	mul.f32 	%f234, %f31, 0f3F22F983;
	cvt.rni.s32.f32 	%r345, %f234;
	cvt.rn.f32.s32 	%f235, %r345;
	fma.rn.f32 	%f236, %f235, 0fBFC90FDA, %f31;
	fma.rn.f32 	%f237, %f235, 0fB3A22168, %f236;
	fma.rn.f32 	%f484, %f235, 0fA7C234C5, %f237;
	abs.f32 	%f33, %f31;
	setp.ltu.f32 	%p23, %f33, 0f47CE4780;
	@%p23 bra 	$L__BB0_25;
	setp.neu.f32 	%p24, %f33, 0f7F800000;
	@%p24 bra 	$L__BB0_20;
	mov.f32 	%f240, 0f00000000;
	mul.rn.f32 	%f484, %f31, %f240;
	mov.b32 	%r345, 0;
	bra.uni 	$L__BB0_25;
$L__BB0_20:
	mov.b32 	%r32, %f31;
	shl.b32 	%r184, %r32, 8;
	or.b32  	%r33, %r184, -2147483648;
	mov.b64 	%rd157, 0;
	mov.b32 	%r342, 0;
	mov.u64 	%rd155, __cudart_i2opi_f;
	mov.u64 	%rd156, %rd2;
$L__BB0_21:
	.pragma "nounroll";
	ld.global.nc.u32 	%r185, [%rd155];
	mad.wide.u32 	%rd90, %r185, %r33, %rd157;
	shr.u64 	%rd157, %rd90, 32;
	st.local.u32 	[%rd156], %rd90;
	add.s32 	%r342, %r342, 1;
	add.s64 	%rd156, %rd156, 4;
	add.s64 	%rd155, %rd155, 4;
	setp.ne.s32 	%p25, %r342, 6;
	@%p25 bra 	$L__BB0_21;
	shr.u32 	%r186, %r32, 23;
	st.local.u32 	[%rd2+24], %rd157;
	and.b32  	%r36, %r186, 31;
	and.b32  	%r187, %r186, 224;
	add.s32 	%r188, %r187, -128;
	shr.u32 	%r189, %r188, 5;
	mul.wide.u32 	%rd91, %r189, 4;
	sub.s64 	%rd23, %rd2, %rd91;
	ld.local.u32 	%r343, [%rd23+24];
	ld.local.u32 	%r344, [%rd23+20];
	setp.eq.s32 	%p26, %r36, 0;
	@%p26 bra 	$L__BB0_24;
	shf.l.wrap.b32 	%r343, %r344, %r343, %r36;
	ld.local.u32 	%r190, [%rd23+16];
	shf.l.wrap.b32 	%r344, %r190, %r344, %r36;
$L__BB0_24:
	shr.u32 	%r191, %r343, 30;
	shf.l.wrap.b32 	%r192, %r344, %r343, 2;
	shl.b32 	%r193, %r344, 2;
	shr.u32 	%r194, %r192, 31;
	add.s32 	%r195, %r194, %r191;
	neg.s32 	%r196, %r195;
	setp.lt.s32 	%p27, %r32, 0;
	selp.b32 	%r345, %r196, %r195, %p27;
	xor.b32  	%r197, %r192, %r32;
	shr.s32 	%r198, %r192, 31;
	xor.b32  	%r199, %r198, %r192;
	xor.b32  	%r200, %r198, %r193;
	cvt.u64.u32 	%rd92, %r199;
	shl.b64 	%rd93, %rd92, 32;
	cvt.u64.u32 	%rd94, %r200;
	or.b64  	%rd95, %rd93, %rd94;
	cvt.rn.f64.s64 	%fd5, %rd95;
	mul.f64 	%fd6, %fd5, 0d3BF921FB54442D19;
	cvt.rn.f32.f64 	%f238, %fd6;
	neg.f32 	%f239, %f238;
	setp.lt.s32 	%p28, %r197, 0;
	selp.f32 	%f484, %f239, %f238, %p28;
$L__BB0_25:
	mul.rn.f32 	%f241, %f484, %f484;
	and.b32  	%r202, %r345, 1;
	setp.eq.b32 	%p29, %r202, 1;
	selp.f32 	%f242, 0f3F800000, %f484, %p29;
	fma.rn.f32 	%f243, %f241, %f242, 0f00000000;
	fma.rn.f32 	%f244, %f241, 0f37CBAC00, 0fBAB607ED;
	selp.f32 	%f245, %f244, 0fB94D4153, %p29;
	selp.f32 	%f246, 0f3D2AAABB, 0f3C0885E4, %p29;
	fma.rn.f32 	%f247, %f245, %f241, %f246;
	selp.f32 	%f248, 0fBEFFFFFF, 0fBE2AAAA8, %p29;
	fma.rn.f32 	%f249, %f247, %f241, %f248;
	fma.rn.f32 	%f250, %f249, %f243, %f242;
	and.b32  	%r203, %r345, 2;
	setp.eq.s32 	%p30, %r203, 0;
	mov.f32 	%f251, 0f00000000;
	sub.f32 	%f252, %f251, %f250;
	selp.f32 	%f253, %f250, %f252, %p30;
	fma.rn.f32 	%f37, %f184, %f253, %f181;
	fma.rn.f32 	%f38, %f170, %f187, %f190;
	mul.f32 	%f254, %f38, 0f3F22F983;
	cvt.rni.s32.f32 	%r349, %f254;
	cvt.rn.f32.s32 	%f255, %r349;
	fma.rn.f32 	%f256, %f255, 0fBFC90FDA, %f38;
	fma.rn.f32 	%f257, %f255, 0fB3A22168, %f256;
	fma.rn.f32 	%f485, %f255, 0fA7C234C5, %f257;
	abs.f32 	%f40, %f38;
	setp.ltu.f32 	%p31, %f40, 0f47CE4780;
	@%p31 bra 	$L__BB0_33;
	setp.neu.f32 	%p32, %f40, 0f7F800000;
	@%p32 bra 	$L__BB0_28;
	mov.f32 	%f260, 0f00000000;
	mul.rn.f32 	%f485, %f38, %f260;
	mov.b32 	%r349, 0;
	bra.uni 	$L__BB0_33;
$L__BB0_28:
	mov.b32 	%r46, %f38;
	shl.b32 	%r205, %r46, 8;
	or.b32  	%r47, %r205, -2147483648;
	mov.b64 	%rd160, 0;
	mov.b32 	%r346, 0;
	mov.u64 	%rd158, __cudart_i2opi_f;
	mov.u64 	%rd159, %rd2;
$L__BB0_29:
	.pragma "nounroll";
	ld.global.nc.u32 	%r206, [%rd158];
	mad.wide.u32 	%rd98, %r206, %r47, %rd160;
	shr.u64 	%rd160, %rd98, 32;
	st.local.u32 	[%rd159], %rd98;
	add.s32 	%r346, %r346, 1;
	add.s64 	%rd159, %rd159, 4;
	add.s64 	%rd158, %rd158, 4;
	setp.ne.s32 	%p33, %r346, 6;
	@%p33 bra 	$L__BB0_29;
	shr.u32 	%r207, %r46, 23;
	st.local.u32 	[%rd2+24], %rd160;
	and.b32  	%r50, %r207, 31;
	and.b32  	%r208, %r207, 224;
	add.s32 	%r209, %r208, -128;
	shr.u32 	%r210, %r209, 5;
	mul.wide.u32 	%rd99, %r210, 4;
	sub.s64 	%rd30, %rd2, %rd99;
	ld.local.u32 	%r347, [%rd30+24];
	ld.local.u32 	%r348, [%rd30+20];
	setp.eq.s32 	%p34, %r50, 0;
	@%p34 bra 	$L__BB0_32;
	shf.l.wrap.b32 	%r347, %r348, %r347, %r50;
	ld.local.u32 	%r211, [%rd30+16];
	shf.l.wrap.b32 	%r348, %r211, %r348, %r50;
$L__BB0_32:
	shr.u32 	%r212, %r347, 30;
	shf.l.wrap.b32 	%r213, %r348, %r347, 2;
	shl.b32 	%r214, %r348, 2;
	shr.u32 	%r215, %r213, 31;
	add.s32 	%r216, %r215, %r212;
	neg.s32 	%r217, %r216;
	setp.lt.s32 	%p35, %r46, 0;
	selp.b32 	%r349, %r217, %r216, %p35;
	xor.b32  	%r218, %r213, %r46;
	shr.s32 	%r219, %r213, 31;
	xor.b32  	%r220, %r219, %r213;
	xor.b32  	%r221, %r219, %r214;
	cvt.u64.u32 	%rd100, %r220;
	shl.b64 	%rd101, %rd100, 32;
	cvt.u64.u32 	%rd102, %r221;
	or.b64  	%rd103, %rd101, %rd102;
	cvt.rn.f64.s64 	%fd7, %rd103;
	mul.f64 	%fd8, %fd7, 0d3BF921FB54442D19;
	cvt.rn.f32.f64 	%f258, %fd8;
	neg.f32 	%f259, %f258;
	setp.lt.s32 	%p36, %r218, 0;
	selp.f32 	%f485, %f259, %f258, %p36;
$L__BB0_33:
	mul.rn.f32 	%f261, %f485, %f485;
	and.b32  	%r223, %r349, 1;
	setp.eq.b32 	%p37, %r223, 1;
	selp.f32 	%f262, 0f3F800000, %f485, %p37;
	fma.rn.f32 	%f263, %f261, %f262, 0f00000000;
	fma.rn.f32 	%f264, %f261, 0f37CBAC00, 0fBAB607ED;
	selp.f32 	%f265, %f264, 0fB94D4153, %p37;
	selp.f32 	%f266, 0f3D2AAABB, 0f3C0885E4, %p37;
	fma.rn.f32 	%f267, %f265, %f261, %f266;
	selp.f32 	%f268, 0fBEFFFFFF, 0fBE2AAAA8, %p37;
	fma.rn.f32 	%f269, %f267, %f261, %f268;
	fma.rn.f32 	%f270, %f269, %f263, %f262;
	and.b32  	%r224, %r349, 2;
	setp.eq.s32 	%p38, %r224, 0;
	mov.f32 	%f271, 0f00000000;
	sub.f32 	%f272, %f271, %f270;
	selp.f32 	%f273, %f270, %f272, %p38;
	fma.rn.f32 	%f44, %f185, %f273, %f182;
	fma.rn.f32 	%f45, %f170, %f188, %f183;
	mul.f32 	%f274, %f30, 0f3F22F983;
	cvt.rni.s32.f32 	%r357, %f274;
	cvt.rn.f32.s32 	%f275, %r357;
	fma.rn.f32 	%f276, %f275, 0fBFC90FDA, %f30;
	fma.rn.f32 	%f277, %f275, 0fB3A22168, %f276;
	fma.rn.f32 	%f487, %f275, 0fA7C234C5, %f277;
	abs.f32 	%f47, %f30;
	setp.ltu.f32 	%p39, %f47, 0f47CE4780;
	mov.u32 	%r353, %r357;
	mov.f32 	%f486, %f487;
	@%p39 bra 	$L__BB0_41;
	setp.neu.f32 	%p40, %f47, 0f7F800000;
	@%p40 bra 	$L__BB0_36;
	mov.f32 	%f280, 0f00000000;
	mul.rn.f32 	%f486, %f30, %f280;
	mov.b32 	%r353, 0;
	bra.uni 	$L__BB0_41;
$L__BB0_36:
	mov.b32 	%r60, %f30;
	shl.b32 	%r226, %r60, 8;
	or.b32  	%r61, %r226, -2147483648;
	mov.b64 	%rd163, 0;
	mov.b32 	%r350, 0;
	mov.u64 	%rd161, __cudart_i2opi_f;
	mov.u64 	%rd162, %rd2;
$L__BB0_37:
	.pragma "nounroll";
	ld.global.nc.u32 	%r227, [%rd161];
	mad.wide.u32 	%rd106, %r227, %r61, %rd163;
	shr.u64 	%rd163, %rd106, 32;
	st.local.u32 	[%rd162], %rd106;
	add.s32 	%r350, %r350, 1;
	add.s64 	%rd162, %rd162, 4;
	add.s64 	%rd161, %rd161, 4;
	setp.ne.s32 	%p41, %r350, 6;
	@%p41 bra 	$L__BB0_37;
	shr.u32 	%r228, %r60, 23;
	st.local.u32 	[%rd2+24], %rd163;
	and.b32  	%r64, %r228, 31;
	and.b32  	%r229, %r228, 224;
	add.s32 	%r230, %r229, -128;
	shr.u32 	%r231, %r230, 5;
	mul.wide.u32 	%rd107, %r231, 4;
	sub.s64 	%rd37, %rd2, %rd107;
	ld.local.u32 	%r351, [%rd37+24];
	ld.local.u32 	%r352, [%rd37+20];
	setp.eq.s32 	%p42, %r64, 0;
	@%p42 bra 	$L__BB0_40;
	shf.l.wrap.b32 	%r351, %r352, %r351, %r64;
	ld.local.u32 	%r232, [%rd37+16];
	shf.l.wrap.b32 	%r352, %r232, %r352, %r64;
$L__BB0_40:
	shr.u32 	%r233, %r351, 30;
	shf.l.wrap.b32 	%r234, %r352, %r351, 2;
	shl.b32 	%r235, %r352, 2;
	shr.u32 	%r236, %r234, 31;
	add.s32 	%r237, %r236, %r233;
	neg.s32 	%r238, %r237;
	setp.lt.s32 	%p43, %r60, 0;
	selp.b32 	%r353, %r238, %r237, %p43;
	xor.b32  	%r239, %r234, %r60;
	shr.s32 	%r240, %r234, 31;
	xor.b32  	%r241, %r240, %r234;
	xor.b32  	%r242, %r240, %r235;
	cvt.u64.u32 	%rd108, %r241;
	shl.b64 	%rd109, %rd108, 32;
	cvt.u64.u32 	%rd110, %r242;
	or.b64  	%rd111, %rd109, %rd110;
	cvt.rn.f64.s64 	%fd9, %rd111;
	mul.f64 	%fd10, %fd9, 0d3BF921FB54442D19;
	cvt.rn.f32.f64 	%f278, %fd10;
	neg.f32 	%f279, %f278;
	setp.lt.s32 	%p44, %r239, 0;
	selp.f32 	%f486, %f279, %f278, %p44;
$L__BB0_41:
	setp.ltu.f32 	%p45, %f47, 0f47CE4780;
	add.s32 	%r244, %r353, 1;
	mul.rn.f32 	%f281, %f486, %f486;
	and.b32  	%r245, %r353, 1;
	setp.eq.b32 	%p46, %r245, 1;
	selp.f32 	%f282, %f486, 0f3F800000, %p46;
	fma.rn.f32 	%f283, %f281, %f282, 0f00000000;
	fma.rn.f32 	%f284, %f281, 0f37CBAC00, 0fBAB607ED;
	selp.f32 	%f285, 0fB94D4153, %f284, %p46;
	selp.f32 	%f286, 0f3C0885E4, 0f3D2AAABB, %p46;
	fma.rn.f32 	%f287, %f285, %f281, %f286;
	selp.f32 	%f288, 0fBE2AAAA8, 0fBEFFFFFF, %p46;
	fma.rn.f32 	%f289, %f287, %f281, %f288;
	fma.rn.f32 	%f290, %f289, %f283, %f282;
	and.b32  	%r246, %r244, 2;
	setp.eq.s32 	%p47, %r246, 0;
	mov.f32 	%f291, 0f00000000;
	sub.f32 	%f292, %f291, %f290;
	selp.f32 	%f293, %f290, %f292, %p47;
	mul.f32 	%f51, %f22, %f293;
	@%p45 bra 	$L__BB0_49;
	setp.neu.f32 	%p48, %f47, 0f7F800000;
	@%p48 bra 	$L__BB0_44;
	mov.f32 	%f296, 0f00000000;
	mul.rn.f32 	%f487, %f30, %f296;
	mov.b32 	%r357, 0;
	bra.uni 	$L__BB0_49;
$L__BB0_44:
	mov.b32 	%r73, %f30;
	shl.b32 	%r248, %r73, 8;
	or.b32  	%r74, %r248, -2147483648;
	mov.b64 	%rd166, 0;
	mov.b32 	%r354, 0;
	mov.u64 	%rd164, __cudart_i2opi_f;
	mov.u64 	%rd165, %rd2;
$L__BB0_45:
	.pragma "nounroll";
	ld.global.nc.u32 	%r249, [%rd164];
	mad.wide.u32 	%rd114, %r249, %r74, %rd166;
	shr.u64 	%rd166, %rd114, 32;
	st.local.u32 	[%rd165], %rd114;
	add.s32 	%r354, %r354, 1;
	add.s64 	%rd165, %rd165, 4;
	add.s64 	%rd164, %rd164, 4;
	setp.ne.s32 	%p49, %r354, 6;
	@%p49 bra 	$L__BB0_45;
	shr.u32 	%r250, %r73, 23;
	st.local.u32 	[%rd2+24], %rd166;
	and.b32  	%r77, %r250, 31;
	and.b32  	%r251, %r250, 224;
	add.s32 	%r252, %r251, -128;
	shr.u32 	%r253, %r252, 5;
	mul.wide.u32 	%rd115, %r253, 4;
	sub.s64 	%rd44, %rd2, %rd115;
	ld.local.u32 	%r355, [%rd44+24];
	ld.local.u32 	%r356, [%rd44+20];
	setp.eq.s32 	%p50, %r77, 0;
	@%p50 bra 	$L__BB0_48;
	shf.l.wrap.b32 	%r355, %r356, %r355, %r77;
	ld.local.u32 	%r254, [%rd44+16];
	shf.l.wrap.b32 	%r356, %r254, %r356, %r77;
$L__BB0_48:
	shr.u32 	%r255, %r355, 30;
	shf.l.wrap.b32 	%r256, %r356, %r355, 2;
	shl.b32 	%r257, %r356, 2;
	shr.u32 	%r258, %r256, 31;
	add.s32 	%r259, %r258, %r255;
	neg.s32 	%r260, %r259;
	setp.lt.s32 	%p51, %r73, 0;
	selp.b32 	%r357, %r260, %r259, %p51;
	xor.b32  	%r261, %r256, %r73;
	shr.s32 	%r262, %r256, 31;
	xor.b32  	%r263, %r262, %r256;
	xor.b32  	%r264, %r262, %r257;
	cvt.u64.u32 	%rd116, %r263;
	shl.b64 	%rd117, %rd116, 32;
	cvt.u64.u32 	%rd118, %r264;
	or.b64  	%rd119, %rd117, %rd118;
	cvt.rn.f64.s64 	%fd11, %rd119;
	mul.f64 	%fd12, %fd11, 0d3BF921FB54442D19;
	cvt.rn.f32.f64 	%f294, %fd12;
	neg.f32 	%f295, %f294;
	setp.lt.s32 	%p52, %r261, 0;
	selp.f32 	%f487, %f295, %f294, %p52;
$L__BB0_49:
	mul.rn.f32 	%f297, %f487, %f487;
	and.b32  	%r266, %r357, 1;
	setp.eq.b32 	%p53, %r266, 1;
	selp.f32 	%f298, 0f3F800000, %f487, %p53;
	fma.rn.f32 	%f299, %f297, %f298, 0f00000000;
	fma.rn.f32 	%f300, %f297, 0f37CBAC00, 0fBAB607ED;
	selp.f32 	%f301, %f300, 0fB94D4153, %p53;
	selp.f32 	%f302, 0f3D2AAABB, 0f3C0885E4, %p53;
	fma.rn.f32 	%f303, %f301, %f297, %f302;
	selp.f32 	%f304, 0fBEFFFFFF, 0fBE2AAAA8, %p53;
	fma.rn.f32 	%f305, %f303, %f297, %f304;
	fma.rn.f32 	%f306, %f305, %f299, %f298;
	and.b32  	%r267, %r357, 2;
	setp.eq.s32 	%p54, %r267, 0;
	mov.f32 	%f307, 0f00000000;
	sub.f32 	%f308, %f307, %f306;
	selp.f32 	%f309, %f306, %f308, %p54;
	mul.f32 	%f55, %f22, %f309;
	mul.f32 	%f310, %f45, 0f3F22F983;
	cvt.rni.s32.f32 	%r365, %f310;
	cvt.rn.f32.s32 	%f311, %r365;
	fma.rn.f32 	%f312, %f311, 0fBFC90FDA, %f45;
	fma.rn.f32 	%f313, %f311, 0fB3A22168, %f312;
	fma.rn.f32 	%f489, %f311, 0fA7C234C5, %f313;
	abs.f32 	%f57, %f45;
	setp.ltu.f32 	%p55, %f57, 0f47CE4780;
	mov.u32 	%r361, %r365;
	mov.f32 	%f488, %f489;
	@%p55 bra 	$L__BB0_57;
	setp.neu.f32 	%p56, %f57, 0f7F800000;
	@%p56 bra 	$L__BB0_52;
	mov.f32 	%f316, 0f00000000;
	mul.rn.f32 	%f488, %f45, %f316;
	mov.b32 	%r361, 0;
	bra.uni 	$L__BB0_57;
$L__BB0_52:
	mov.b32 	%r87, %f45;
	shl.b32 	%r269, %r87, 8;
	or.b32  	%r88, %r269, -2147483648;
	mov.b64 	%rd169, 0;
	mov.b32 	%r358, 0;
	mov.u64 	%rd167, __cudart_i2opi_f;
	mov.u64 	%rd168, %rd2;
$L__BB0_53:
	.pragma "nounroll";
	ld.global.nc.u32 	%r270, [%rd167];
	mad.wide.u32 	%rd122, %r270, %r88, %rd169;
	shr.u64 	%rd169, %rd122, 32;
	st.local.u32 	[%rd168], %rd122;
	add.s32 	%r358, %r358, 1;
	add.s64 	%rd168, %rd168, 4;
	add.s64 	%rd167, %rd167, 4;
	setp.ne.s32 	%p57, %r358, 6;
	@%p57 bra 	$L__BB0_53;
	shr.u32 	%r271, %r87, 23;
	st.local.u32 	[%rd2+24], %rd169;
	and.b32  	%r91, %r271, 31;
	and.b32  	%r272, %r271, 224;
	add.s32 	%r273, %r272, -128;
	shr.u32 	%r274, %r273, 5;
	mul.wide.u32 	%rd123, %r274, 4;
	sub.s64 	%rd51, %rd2, %rd123;
	ld.local.u32 	%r359, [%rd51+24];
	ld.local.u32 	%r360, [%rd51+20];
	setp.eq.s32 	%p58, %r91, 0;
	@%p58 bra 	$L__BB0_56;
	shf.l.wrap.b32 	%r359, %r360, %r359, %r91;
	ld.local.u32 	%r275, [%rd51+16];
	shf.l.wrap.b32 	%r360, %r275, %r360, %r91;
$L__BB0_56:
	shr.u32 	%r276, %r359, 30;
	shf.l.wrap.b32 	%r277, %r360, %r359, 2;
	shl.b32 	%r278, %r360, 2;
	shr.u32 	%r279, %r277, 31;
	add.s32 	%r280, %r279, %r276;
	neg.s32 	%r281, %r280;
	setp.lt.s32 	%p59, %r87, 0;
	selp.b32 	%r361, %r281, %r280, %p59;
	xor.b32  	%r282, %r277, %r87;
	shr.s32 	%r283, %r277, 31;
	xor.b32  	%r284, %r283, %r277;
	xor.b32  	%r285, %r283, %r278;
	cvt.u64.u32 	%rd124, %r284;
	shl.b64 	%rd125, %rd124, 32;
	cvt.u64.u32 	%rd126, %r285;
	or.b64  	%rd127, %rd125, %rd126;
	cvt.rn.f64.s64 	%fd13, %rd127;
	mul.f64 	%fd14, %fd13, 0d3BF921FB54442D19;
	cvt.rn.f32.f64 	%f314, %fd14;
	neg.f32 	%f315, %f314;
	setp.lt.s32 	%p60, %r282, 0;
	selp.f32 	%f488, %f315, %f314, %p60;
$L__BB0_57:
	setp.ltu.f32 	%p61, %f57, 0f47CE4780;
	add.s32 	%r287, %r361, 1;
	mul.rn.f32 	%f317, %f488, %f488;
	and.b32  	%r288, %r361, 1;
	setp.eq.b32 	%p62, %r288, 1;
	selp.f32 	%f318, %f488, 0f3F800000, %p62;
	fma.rn.f32 	%f319, %f317, %f318, 0f00000000;
	fma.rn.f32 	%f320, %f317, 0f37CBAC00, 0fBAB607ED;
	selp.f32 	%f321, 0fB94D4153, %f320, %p62;
	selp.f32 	%f322, 0f3C0885E4, 0f3D2AAABB, %p62;
	fma.rn.f32 	%f323, %f321, %f317, %f322;
	selp.f32 	%f324, 0fBE2AAAA8, 0fBEFFFFFF, %p62;
	fma.rn.f32 	%f325, %f323, %f317, %f324;
	fma.rn.f32 	%f326, %f325, %f319, %f318;
	and.b32  	%r289, %r287, 2;
	setp.eq.s32 	%p63, %r289, 0;
	mov.f32 	%f327, 0f00000000;
	sub.f32 	%f328, %f327, %f326;
	selp.f32 	%f61, %f326, %f328, %p63;
	@%p61 bra 	$L__BB0_65;
	setp.neu.f32 	%p64, %f57, 0f7F800000;
	@%p64 bra 	$L__BB0_60;
	mov.f32 	%f331, 0f00000000;
	mul.rn.f32 	%f489, %f45, %f331;
	mov.b32 	%r365, 0;
	bra.uni 	$L__BB0_65;
$L__BB0_60:
	mov.b32 	%r100, %f45;
	shl.b32 	%r291, %r100, 8;
	or.b32  	%r101, %r291, -2147483648;
	mov.b64 	%rd172, 0;
	mov.b32 	%r362, 0;
	mov.u64 	%rd170, __cudart_i2opi_f;
	mov.u64 	%rd171, %rd2;
$L__BB0_61:
	.pragma "nounroll";
	ld.global.nc.u32 	%r292, [%rd170];
	mad.wide.u32 	%rd130, %r292, %r101, %rd172;
	shr.u64 	%rd172, %rd130, 32;
	st.local.u32 	[%rd171], %rd130;
	add.s32 	%r362, %r362, 1;
	add.s64 	%rd171, %rd171, 4;
	add.s64 	%rd170, %rd170, 4;
	setp.ne.s32 	%p65, %r362, 6;
	@%p65 bra 	$L__BB0_61;
	shr.u32 	%r293, %r100, 23;
	st.local.u32 	[%rd2+24], %rd172;
	and.b32  	%r104, %r293, 31;
	and.b32  	%r294, %r293, 224;
	add.s32 	%r295, %r294, -128;
	shr.u32 	%r296, %r295, 5;
	mul.wide.u32 	%rd131, %r296, 4;
	sub.s64 	%rd58, %rd2, %rd131;
	ld.local.u32 	%r363, [%rd58+24];
	ld.local.u32 	%r364, [%rd58+20];
	setp.eq.s32 	%p66, %r104, 0;
	@%p66 bra 	$L__BB0_64;
	shf.l.wrap.b32 	%r363, %r364, %r363, %r104;
	ld.local.u32 	%r297, [%rd58+16];
	shf.l.wrap.b32 	%r364, %r297, %r364, %r104;
$L__BB0_64:
	shr.u32 	%r298, %r363, 30;
	shf.l.wrap.b32 	%r299, %r364, %r363, 2;
	shl.b32 	%r300, %r364, 2;
	shr.u32 	%r301, %r299, 31;
	add.s32 	%r302, %r301, %r298;
	neg.s32 	%r303, %r302;
	setp.lt.s32 	%p67, %r100, 0;
	selp.b32 	%r365, %r303, %r302, %p67;
	xor.b32  	%r304, %r299, %r100;
	shr.s32 	%r305, %r299, 31;
	xor.b32  	%r306, %r305, %r299;
	xor.b32  	%r307, %r305, %r300;
	cvt.u64.u32 	%rd132, %r306;
	shl.b64 	%rd133, %rd132, 32;
	cvt.u64.u32 	%rd134, %r307;
	or.b64  	%rd135, %rd133, %rd134;
	cvt.rn.f64.s64 	%fd15, %rd135;
	mul.f64 	%fd16, %fd15, 0d3BF921FB54442D19;
	cvt.rn.f32.f64 	%f329, %fd16;
	neg.f32 	%f330, %f329;
	setp.lt.s32 	%p68, %r304, 0;
	selp.f32 	%f489, %f330, %f329, %p68;
$L__BB0_65:
	mul.rn.f32 	%f333, %f489, %f489;
	and.b32  	%r309, %r365, 1;
	setp.eq.b32 	%p69, %r309, 1;
	selp.f32 	%f334, 0f3F800000, %f489, %p69;
	fma.rn.f32 	%f335, %f333, %f334, 0f00000000;
	fma.rn.f32 	%f336, %f333, 0f37CBAC00, 0fBAB607ED;
	selp.f32 	%f337, %f336, 0fB94D4153, %p69;
	selp.f32 	%f338, 0f3D2AAABB, 0f3C0885E4, %p69;
	fma.rn.f32 	%f339, %f337, %f333, %f338;
	selp.f32 	%f340, 0fBEFFFFFF, 0fBE2AAAA8, %p69;
	fma.rn.f32 	%f341, %f339, %f333, %f340;
	fma.rn.f32 	%f342, %f341, %f335, %f334;
	and.b32  	%r310, %r365, 2;
	setp.eq.s32 	%p70, %r310, 0;
	mov.f32 	%f490, 0f00000000;
	sub.f32 	%f343, %f490, %f342;
	selp.f32 	%f344, %f342, %f343, %p70;
	mul.f32 	%f345, %f37, %f344;
	mul.f32 	%f346, %f37, %f61;
	sub.f32 	%f65, %f346, %f51;
	sub.f32 	%f66, %f345, %f55;
	sub.f32 	%f67, %f44, %f29;
	mul.f32 	%f347, %f66, %f66;
	fma.rn.f32 	%f348, %f65, %f65, %f347;
	fma.rn.f32 	%f349, %f67, %f67, %f348;
	sqrt.rn.f32 	%f68, %f349;
	setp.lt.f32 	%p71, %f68, 0f322BCC77;
	mov.f32 	%f491, %f490;
	mov.f32 	%f492, %f490;
	@%p71 bra 	$L__BB0_67;
	div.rn.f32 	%f490, %f65, %f68;
	div.rn.f32 	%f491, %f66, %f68;
	div.rn.f32 	%f492, %f67, %f68;
$L__BB0_67:
	mul.f32 	%f351, %f492, 0f00000000;
	sub.f32 	%f75, %f491, %f351;
	sub.f32 	%f76, %f351, %f490;
	mul.f32 	%f352, %f490, 0f00000000;
	mul.f32 	%f353, %f491, 0f00000000;
	sub.f32 	%f77, %f352, %f353;
	mul.f32 	%f354, %f76, %f76;
	fma.rn.f32 	%f355, %f75, %f75, %f354;
	fma.rn.f32 	%f356, %f77, %f77, %f355;
	sqrt.rn.f32 	%f78, %f356;
	setp.lt.f32 	%p72, %f78, 0f322BCC77;
	mov.f32 	%f493, 0f00000000;
	mov.f32 	%f494, %f493;
	mov.f32 	%f495, %f493;
	@%p72 bra 	$L__BB0_69;
	div.rn.f32 	%f493, %f75, %f78;
	div.rn.f32 	%f494, %f76, %f78;
	div.rn.f32 	%f495, %f77, %f78;
$L__BB0_69:
	mul.f32 	%f85, %f169, 0f3F000000;
	mul.f32 	%f357, %f85, 0f3F22F983;
	cvt.rni.s32.f32 	%r369, %f357;
	cvt.rn.f32.s32 	%f358, %r369;
	fma.rn.f32 	%f359, %f358, 0fBFC90FDA, %f85;
	fma.rn.f32 	%f360, %f358, 0fB3A22168, %f359;
	fma.rn.f32 	%f496, %f358, 0fA7C234C5, %f360;
	abs.f32 	%f87, %f85;
	setp.ltu.f32 	%p73, %f87, 0f47CE4780;
	@%p73 bra 	$L__BB0_77;
	setp.neu.f32 	%p74, %f87, 0f7F800000;
	@%p74 bra 	$L__BB0_72;
	mov.f32 	%f363, 0f00000000;
	mul.rn.f32 	%f496, %f85, %f363;
	mov.b32 	%r369, 0;
	bra.uni 	$L__BB0_77;
$L__BB0_72:
	mov.b32 	%r114, %f85;
	shl.b32 	%r312, %r114, 8;
	or.b32  	%r115, %r312, -2147483648;
	mov.b64 	%rd175, 0;
	mov.b32 	%r366, 0;
	mov.u64 	%rd173, __cudart_i2opi_f;
	mov.u64 	%rd174, %rd2;
$L__BB0_73:
	.pragma "nounroll";
	ld.global.nc.u32 	%r313, [%rd173];
	mad.wide.u32 	%rd138, %r313, %r115, %rd175;
	shr.u64 	%rd175, %rd138, 32;
	st.local.u32 	[%rd174], %rd138;
	add.s32 	%r366, %r366, 1;
	add.s64 	%rd174, %rd174, 4;
	add.s64 	%rd173, %rd173, 4;
	setp.ne.s32 	%p75, %r366, 6;
	@%p75 bra 	$L__BB0_73;
	shr.u32 	%r314, %r114, 23;
	st.local.u32 	[%rd2+24], %rd175;
	and.b32  	%r118, %r314, 31;
	and.b32  	%r315, %r314, 224;
	add.s32 	%r316, %r315, -128;
	shr.u32 	%r317, %r316, 5;
	mul.wide.u32 	%rd139, %r317, 4;
	sub.s64 	%rd65, %rd2, %rd139;
	ld.local.u32 	%r367, [%rd65+24];
	ld.local.u32 	%r368, [%rd65+20];
	setp.eq.s32 	%p76, %r118, 0;
	@%p76 bra 	$L__BB0_76;
	shf.l.wrap.b32 	%r367, %r368, %r367, %r118;
	ld.local.u32 	%r318, [%rd65+16];
	shf.l.wrap.b32 	%r368, %r318, %r368, %r118;
$L__BB0_76:
	shr.u32 	%r319, %r367, 30;
	shf.l.wrap.b32 	%r320, %r368, %r367, 2;
	shl.b32 	%r321, %r368, 2;
	shr.u32 	%r322, %r320, 31;
	add.s32 	%r323, %r322, %r319;
	neg.s32 	%r324, %r323;
	setp.lt.s32 	%p77, %r114, 0;
	selp.b32 	%r369, %r324, %r323, %p77;
	xor.b32  	%r325, %r320, %r114;
	shr.s32 	%r326, %r320, 31;
	xor.b32  	%r327, %r326, %r320;
	xor.b32  	%r328, %r326, %r321;
	cvt.u64.u32 	%rd140, %r327;
	shl.b64 	%rd141, %rd140, 32;
	cvt.u64.u32 	%rd142, %r328;
	or.b64  	%rd143, %rd141, %rd142;
	cvt.rn.f64.s64 	%fd17, %rd143;
	mul.f64 	%fd18, %fd17, 0d3BF921FB54442D19;
	cvt.rn.f32.f64 	%f361, %fd18;
	neg.f32 	%f362, %f361;
	setp.lt.s32 	%p78, %r325, 0;
	selp.f32 	%f496, %f362, %f361, %p78;
$L__BB0_77:
	cvt.rn.f32.s32 	%f365, %r130;
	cvt.rn.f32.u32 	%f366, %r133;
	mul.f32 	%f367, %f496, %f496;
	fma.rn.f32 	%f368, %f367, 0f3C190000, 0f3B560000;
	fma.rn.f32 	%f369, %f368, %f367, 0f3CC70000;
	fma.rn.f32 	%f370, %f369, %f367, 0f3D5B0000;
	fma.rn.f32 	%f371, %f370, %f367, 0f3E089438;
	fma.rn.f32 	%f372, %f371, %f367, 0f3EAAAA88;
	mul.rn.f32 	%f373, %f367, %f496;
	fma.rn.f32 	%f374, %f372, %f373, %f496;
	abs.f32 	%f375, %f496;
	setp.eq.f32 	%p79, %f375, 0f3A00B43C;
	selp.f32 	%f376, %f496, %f374, %p79;
	and.b32  	%r330, %r369, 1;
	setp.eq.b32 	%p80, %r330, 1;
	neg.f32 	%f377, %f376;
	rcp.approx.ftz.f32 	%f378, %f377;
	selp.f32 	%f379, %f378, %f376, %p80;
	cvt.rn.f32.s32 	%f380, %r1;
	add.f32 	%f381, %f380, 0f3F000000;
	add.f32 	%f382, %f381, %f381;
	div.rn.f32 	%f383, %f382, %f365;
	add.f32 	%f384, %f383, 0fBF800000;
	mul.f32 	%f385, %f384, %f379;
	div.rn.f32 	%f386, %f365, %f366;
	mul.f32 	%f387, %f386, %f385;
	cvt.rn.f32.u32 	%f388, %r140;
	add.f32 	%f389, %f388, 0f3F000000;
	add.f32 	%f390, %f389, %f389;
	div.rn.f32 	%f391, %f390, %f366;
	mov.f32 	%f392, 0f3F800000;
	sub.f32 	%f393, %f392, %f391;
	mul.f32 	%f394, %f393, %f379;
	fma.rn.f32 	%f395, %f493, %f387, %f490;
	fma.rn.f32 	%f396, %f494, %f387, %f491;
	fma.rn.f32 	%f397, %f495, %f387, %f492;
	mul.f32 	%f398, %f491, %f495;
	mul.f32 	%f399, %f492, %f494;
	sub.f32 	%f400, %f399, %f398;
	mul.f32 	%f401, %f492, %f493;
	mul.f32 	%f402, %f490, %f495;
	sub.f32 	%f403, %f402, %f401;
	mul.f32 	%f404, %f490, %f494;
	mul.f32 	%f405, %f491, %f493;
	sub.f32 	%f406, %f405, %f404;
	fma.rn.f32 	%f91, %f400, %f394, %f395;
	fma.rn.f32 	%f92, %f403, %f394, %f396;
	fma.rn.f32 	%f93, %f406, %f394, %f397;
	mul.f32 	%f407, %f92, %f92;
	fma.rn.f32 	%f408, %f91, %f91, %f407;
	fma.rn.f32 	%f409, %f93, %f93, %f408;
	sqrt.rn.f32 	%f94, %f409;
	setp.lt.f32 	%p81, %f94, 0f322BCC77;
	mov.f32 	%f497, 0f00000000;
	mov.f32 	%f498, %f497;
	mov.f32 	%f499, %f497;
	@%p81 bra 	$L__BB0_79;
	div.rn.f32 	%f497, %f91, %f94;
	div.rn.f32 	%f498, %f92, %f94;
	div.rn.f32 	%f499, %f93, %f94;
$L__BB0_79:
	setp.lt.s32 	%p83, %r132, 1;
	mov.pred 	%p105, -1;
	mov.f32 	%f518, 0f7149F2CA;
	mov.f32 	%f512, 0f00000000;
	mov.f32 	%f513, %f512;
	mov.f32 	%f514, %f512;
	mov.f32 	%f515, %f512;
	mov.f32 	%f516, %f512;
	mov.f32 	%f517, %f512;
	@%p83 bra 	$L__BB0_91;
	neg.s32 	%r370, %r132;
	cvta.to.global.u64 	%rd144, %rd69;
	add.s64 	%rd176, %rd144, 24;
	mov.f32 	%f517, 0f00000000;
	mov.f32 	%f518, 0f7149F2CA;
	mov.b16 	%rs7, 0;
	mov.f32 	%f516, %f517;
	mov.f32 	%f515, %f517;
	mov.f32 	%f514, %f517;
	mov.f32 	%f513, %f517;
	mov.f32 	%f512, %f517;
$L__BB0_81:
	ld.global.f32 	%f416, [%rd176+-12];
	ld.global.f32 	%f109, [%rd176+-24];
	sub.f32 	%f110, %f416, %f109;
	ld.global.f32 	%f417, [%rd176+-8];
	ld.global.f32 	%f111, [%rd176+-20];
	sub.f32 	%f112, %f417, %f111;
	ld.global.f32 	%f418, [%rd176+-4];
	ld.global.f32 	%f113, [%rd176+-16];
	sub.f32 	%f114, %f418, %f113;
	ld.global.f32 	%f419, [%rd176];
	sub.f32 	%f115, %f419, %f109;
	ld.global.f32 	%f420, [%rd176+4];
	sub.f32 	%f116, %f420, %f111;
	ld.global.f32 	%f421, [%rd176+8];
	sub.f32 	%f117, %f421, %f113;
	mul.f32 	%f422, %f498, %f117;
	mul.f32 	%f423, %f499, %f116;
	sub.f32 	%f118, %f422, %f423;
	mul.f32 	%f424, %f499, %f115;
	mul.f32 	%f425, %f497, %f117;
	sub.f32 	%f119, %f424, %f425;
	mul.f32 	%f426, %f497, %f116;
	mul.f32 	%f427, %f498, %f115;
	sub.f32 	%f120, %f426, %f427;
	mul.f32 	%f428, %f112, %f119;
	fma.rn.f32 	%f429, %f110, %f118, %f428;
	fma.rn.f32 	%f121, %f114, %f120, %f429;
	abs.f32 	%f430, %f121;
	setp.lt.f32 	%p85, %f430, 0f322BCC77;
	mov.pred 	%p104, 0;
	mov.f32 	%f509, 0f00000000;
	mov.f32 	%f510, 0f00000000;
	mov.f32 	%f511, 0f00000000;
	@%p85 bra 	$L__BB0_87;
	rcp.rn.f32 	%f122, %f121;
	sub.f32 	%f123, %f51, %f109;
	sub.f32 	%f124, %f55, %f111;
	sub.f32 	%f125, %f29, %f113;
	mul.f32 	%f432, %f119, %f124;
	fma.rn.f32 	%f433, %f118, %f123, %f432;
	fma.rn.f32 	%f434, %f120, %f125, %f433;
	mul.f32 	%f126, %f122, %f434;
	setp.lt.f32 	%p87, %f126, 0f00000000;
	setp.gt.f32 	%p88, %f126, 0f3F800000;
	or.pred  	%p89, %p87, %p88;
	@%p89 bra 	$L__BB0_87;
	mul.f32 	%f436, %f114, %f124;
	mul.f32 	%f437, %f112, %f125;
	sub.f32 	%f127, %f436, %f437;
	mul.f32 	%f438, %f110, %f125;
	mul.f32 	%f439, %f114, %f123;
	sub.f32 	%f128, %f438, %f439;
	mul.f32 	%f440, %f112, %f123;
	mul.f32 	%f441, %f110, %f124;
	sub.f32 	%f129, %f440, %f441;
	mul.f32 	%f442, %f498, %f128;
	fma.rn.f32 	%f443, %f497, %f127, %f442;
	fma.rn.f32 	%f444, %f499, %f129, %f443;
	mul.f32 	%f445, %f122, %f444;
	setp.lt.f32 	%p91, %f445, 0f00000000;
	add.f32 	%f446, %f126, %f445;
	setp.gt.f32 	%p92, %f446, 0f3F800000;
	or.pred  	%p93, %p91, %p92;
	@%p93 bra 	$L__BB0_87;
	mul.f32 	%f448, %f116, %f128;
	fma.rn.f32 	%f449, %f115, %f127, %f448;
	fma.rn.f32 	%f450, %f117, %f129, %f449;
	mul.f32 	%f130, %f122, %f450;
	setp.lt.f32 	%p95, %f130, 0f38D1B717;
	@%p95 bra 	$L__BB0_87;
	mul.f32 	%f452, %f112, %f117;
	mul.f32 	%f453, %f114, %f116;
	sub.f32 	%f131, %f452, %f453;
	mul.f32 	%f454, %f114, %f115;
	mul.f32 	%f455, %f110, %f117;
	sub.f32 	%f132, %f454, %f455;
	mul.f32 	%f456, %f110, %f116;
	mul.f32 	%f457, %f112, %f115;
	sub.f32 	%f133, %f456, %f457;
	mul.f32 	%f458, %f132, %f132;
	fma.rn.f32 	%f459, %f131, %f131, %f458;
	fma.rn.f32 	%f460, %f133, %f133, %f459;
	sqrt.rn.f32 	%f134, %f460;
	setp.lt.f32 	%p97, %f134, 0f322BCC77;
	mov.pred 	%p104, -1;
	mov.f32 	%f508, %f130;
	@%p97 bra 	$L__BB0_87;
	div.rn.f32 	%f511, %f131, %f134;
	div.rn.f32 	%f510, %f132, %f134;
	div.rn.f32 	%f509, %f133, %f134;
	mov.f32 	%f508, %f130;
$L__BB0_87:
	setp.geu.f32 	%p99, %f508, %f518;
	not.pred 	%p100, %p104;
	or.pred  	%p101, %p100, %p99;
	@%p101 bra 	$L__BB0_89;
	ld.global.f32 	%f517, [%rd176+12];
	ld.global.f32 	%f516, [%rd176+16];
	ld.global.f32 	%f515, [%rd176+20];
	mov.b16 	%rs7, 1;
	mov.f32 	%f512, %f509;
	mov.f32 	%f513, %f510;
	mov.f32 	%f514, %f511;
	mov.f32 	%f518, %f508;
$L__BB0_89:
	add.s32 	%r370, %r370, 1;
	setp.ne.s32 	%p102, %r370, 0;
	add.s64 	%rd176, %rd176, 48;
	@%p102 bra 	$L__BB0_81;
	and.b16  	%rs5, %rs7, 255;
	setp.eq.s16 	%p105, %rs5, 0;
$L__BB0_91:
	@%p105 bra 	$L__BB0_95;
	fma.rn.f32 	%f462, %f497, %f518, %f51;
	fma.rn.f32 	%f463, %f498, %f518, %f55;
	fma.rn.f32 	%f464, %f499, %f518, %f29;
	sub.f32 	%f159, %f191, %f462;
	sub.f32 	%f160, %f192, %f463;
	sub.f32 	%f161, %f193, %f464;
	mul.f32 	%f465, %f160, %f160;
	fma.rn.f32 	%f466, %f159, %f159, %f465;
	fma.rn.f32 	%f467, %f161, %f161, %f466;
	sqrt.rn.f32 	%f162, %f467;
	setp.lt.f32 	%p103, %f162, 0f322BCC77;
	mov.f32 	%f526, 0f00000000;
	mov.f32 	%f527, %f526;
	mov.f32 	%f528, %f526;
	@%p103 bra 	$L__BB0_94;
	div.rn.f32 	%f526, %f159, %f162;
	div.rn.f32 	%f527, %f160, %f162;
	div.rn.f32 	%f528, %f161, %f162;
$L__BB0_94:
	mul.f32 	%f468, %f513, %f527;
	fma.rn.f32 	%f469, %f514, %f526, %f468;
	fma.rn.f32 	%f470, %f512, %f528, %f469;
	max.f32 	%f471, %f470, 0f00000000;
	fma.rn.f32 	%f472, %f471, 0f3F4CCCCD, 0f3E4CCCCD;
	mul.f32 	%f473, %f517, %f472;
	mul.f32 	%f474, %f516, %f472;
	mul.f32 	%f475, %f515, %f472;
	min.f32 	%f476, %f473, 0f3F800000;
	min.f32 	%f477, %f474, 0f3F800000;
	min.f32 	%f478, %f475, 0f3F800000;
	mad.lo.s32 	%r331, %r130, %r140, %r1;
	mul.wide.s32 	%rd145, %r331, 12;
	add.s64 	%rd146, %rd1, %rd145;
	st.global.f32 	[%rd146], %f476;
	st.global.f32 	[%rd146+4], %f477;
	st.global.f32 	[%rd146+8], %f478;
	bra.uni 	$L__BB0_96;
$L__BB0_95:
	mad.lo.s32 	%r332, %r130, %r140, %r1;
	mul.wide.s32 	%rd147, %r332, 12;
	add.s64 	%rd148, %rd1, %rd147;
	mov.b32 	%r333, 0;
	st.global.u32 	[%rd148], %r333;
	st.global.u32 	[%rd148+4], %r333;
	st.global.u32 	[%rd148+8], %r333;
$L__BB0_96:
	ret;

}


// ===== COMPILED SASS (sm_100) =====

	.target	sm_100

	.elftype	@"ET_EXEC"


//--------------------- .note.nv.tkinfo           --------------------------
	.section	.note.nv.tkinfo,"",@"SHT_NOTE"
	.sectionflags	@"SHF_NOTE_NV_TKINFO"
	.tkinfo
        /*0018*/ 	.word	0x00000002
        /*0030*/ 	.string	""
        /*0030*/ 	.string	"ptxas"
        /*0030*/ 	.string	"Cuda compilation tools, release 13.0, V13.0.88"
        /*0030*/ 	.string	"Build cuda_13.0.r13.0/compiler.36424714_0"
        /*0030*/ 	.string	"-arch sm_100 -m 64 "



//--------------------- .note.nv.cuinfo           --------------------------
	.section	.note.nv.cuinfo,"",@"SHT_NOTE"
	.sectionflags	@"SHF_NOTE_NV_CUINFO"
        /*0018*/ 	.short	0x0002
        /*001a*/ 	.short	0x0064
        /*001c*/ 	.short	0x0082
	.zero		2


//--------------------- .nv.info                  --------------------------
	.section	.nv.info,"",@"SHT_CUDA_INFO"
	.align	4


	//----- nvinfo : EIATTR_REGCOUNT
	.align		4
        /*0000*/ 	.byte	0x04, 0x2f
        /*0002*/ 	.short	(.L_2 - .L_1)
	.align		4
.L_1:
        /*0004*/ 	.word	index@(_Z10render_gpuP4Vec3iiff12CameraParamsP8TriangleiS_)
        /*0008*/ 	.word	0x0000002f


	//----- nvinfo : EIATTR_FRAME_SIZE
	.align		4
.L_2:
        /*000c*/ 	.byte	0x04, 0x11
        /*000e*/ 	.short	(.L_4 - .L_3)
	.align		4
.L_3:
        /*0010*/ 	.word	index@($__internal_2_$__cuda_sm3x_div_rn_noftz_f32_slowpath)
        /*0014*/ 	.word	0x00000000


	//----- nvinfo : EIATTR_FRAME_SIZE
	.align		4
.L_4:
        /*0018*/ 	.byte	0x04, 0x11
        /*001a*/ 	.short	(.L_6 - .L_5)
	.align		4
.L_5:
        /*001c*/ 	.word	index@($__internal_1_$__cuda_sm20_sqrt_rn_f32_slowpath)
        /*0020*/ 	.word	0x00000000


	//----- nvinfo : EIATTR_FRAME_SIZE
	.align		4
.L_6:
        /*0024*/ 	.byte	0x04, 0x11
        /*0026*/ 	.short	(.L_8 - .L_7)
	.align		4
.L_7:
        /*0028*/ 	.word	index@($__internal_0_$__cuda_sm20_rcp_rn_f32_slowpath)
        /*002c*/ 	.word	0x00000000


	//----- nvinfo : EIATTR_FRAME_SIZE
	.align		4
.L_8:
        /*0030*/ 	.byte	0x04, 0x11
        /*0032*/ 	.short	(.L_10 - .L_9)
	.align		4
.L_9:
        /*0034*/ 	.word	index@(_Z10render_gpuP4Vec3iiff12CameraParamsP8TriangleiS_)
        /*0038*/ 	.word	0x00000000


	//----- nvinfo : EIATTR_MIN_STACK_SIZE
	.align		4
.L_10:
        /*003c*/ 	.byte	0x04, 0x12
        /*003e*/ 	.short	(.L_12 - .L_11)
	.align		4
.L_11:
        /*0040*/ 	.word	index@(_Z10render_gpuP4Vec3iiff12CameraParamsP8TriangleiS_)
        /*0044*/ 	.word	0x00000000
.L_12:


//--------------------- .nv.compat                --------------------------
	.section	.nv.compat,"",@"SHT_CUDA_COMPAT_INFO"
	.align	4
        /*0000*/ 	.byte	0x02, 0x09, 0x00, 0x00, 0x02, 0x02, 0x01, 0x00, 0x02, 0x05, 0x05, 0x00, 0x03, 0x07, 0x01, 0x01
        /*0010*/ 	.byte	0x02, 0x03, 0x00, 0x00, 0x02, 0x06, 0x01, 0x00, 0x04, 0x0b, 0x08, 0x00, 0x01, 0x00, 0x00, 0x00
        /*0020*/ 	.byte	0x00, 0x00, 0x00, 0x00


//--------------------- .nv.info._Z10render_gpuP4Vec3iiff12CameraParamsP8TriangleiS_ --------------------------
	.section	.nv.info._Z10render_gpuP4Vec3iiff12CameraParamsP8TriangleiS_,"",@"SHT_CUDA_INFO"
	.sectionflags	@""
	.align	4


	//----- nvinfo : EIATTR_CUDA_API_VERSION
	.align		4
        /*0000*/ 	.byte	0x04, 0x37
        /*0002*/ 	.short	(.L_14 - .L_13)
.L_13:
        /*0004*/ 	.word	0x00000082


	//----- nvinfo : EIATTR_KPARAM_INFO
	.align		4
.L_14:
        /*0008*/ 	.byte	0x04, 0x17
        /*000a*/ 	.short	(.L_16 - .L_15)
.L_15:
        /*000c*/ 	.word	0x00000000
        /*0010*/ 	.short	0x0008
        /*0012*/ 	.short	0x0074
        /*0014*/ 	.byte	0x00, 0xf0, 0x31, 0x00


	//----- nvinfo : EIATTR_KPARAM_INFO
	.align		4
.L_16:
        /*0018*/ 	.byte	0x04, 0x17
        /*001a*/ 	.short	(.L_18 - .L_17)
.L_17:
        /*001c*/ 	.word	0x00000000
        /*0020*/ 	.short	0x0007
        /*0022*/ 	.short	0x0070
        /*0024*/ 	.byte	0x00, 0xf0, 0x11, 0x00


	//----- nvinfo : EIATTR_KPARAM_INFO
	.align		4
.L_18:
        /*0028*/ 	.byte	0x04, 0x17
        /*002a*/ 	.short	(.L_20 - .L_19)
.L_19:
        /*002c*/ 	.word	0x00000000
        /*0030*/ 	.short	0x0006
        /*0032*/ 	.short	0x0068
        /*0034*/ 	.byte	0x00, 0xf5, 0x21, 0x00


	//----- nvinfo : EIATTR_KPARAM_INFO
	.align		4
.L_20:
        /*0038*/ 	.byte	0x04, 0x17
        /*003a*/ 	.short	(.L_22 - .L_21)
.L_21:
        /*003c*/ 	.word	0x00000000
        /*0040*/ 	.short	0x0005
        /*0042*/ 	.short	0x0018
        /*0044*/ 	.byte	0x00, 0xf0, 0x41, 0x01


	//----- nvinfo : EIATTR_KPARAM_INFO
	.align		4
.L_22:
        /*0048*/ 	.byte	0x04, 0x17
        /*004a*/ 	.short	(.L_24 - .L_23)
.L_23:
        /*004c*/ 	.word	0x00000000
        /*0050*/ 	.short	0x0004
        /*0052*/ 	.short	0x0014
        /*0054*/ 	.byte	0x00, 0xf0, 0x11, 0x00


	//----- nvinfo : EIATTR_KPARAM_INFO
	.align		4
.L_24:
        /*0058*/ 	.byte	0x04, 0x17
        /*005a*/ 	.short	(.L_26 - .L_25)
.L_25:
        /*005c*/ 	.word	0x00000000
        /*0060*/ 	.short	0x0003
        /*0062*/ 	.short	0x0010
        /*0064*/ 	.byte	0x00, 0xf0, 0x11, 0x00


	//----- nvinfo : EIATTR_KPARAM_INFO
	.align		4
.L_26:
        /*0068*/ 	.byte	0x04, 0x17
        /*006a*/ 	.short	(.L_28 - .L_27)
.L_27:
        /*006c*/ 	.word	0x00000000
        /*0070*/ 	.short	0x0002
        /*0072*/ 	.short	0x000c
        /*0074*/ 	.byte	0x00, 0xf0, 0x11, 0x00


	//----- nvinfo : EIATTR_KPARAM_INFO
	.align		4
.L_28:
        /*0078*/ 	.byte	0x04, 0x17
        /*007a*/ 	.short	(.L_30 - .L_29)
.L_29:
        /*007c*/ 	.word	0x00000000
        /*0080*/ 	.short	0x0001
        /*0082*/ 	.short	0x0008
        /*0084*/ 	.byte	0x00, 0xf0, 0x11, 0x00


	//----- nvinfo : EIATTR_KPARAM_INFO
	.align		4
.L_30:
        /*0088*/ 	.byte	0x04, 0x17
        /*008a*/ 	.short	(.L_32 - .L_31)
.L_31:
        /*008c*/ 	.word	0x00000000
        /*0090*/ 	.short	0x0000
        /*0092*/ 	.short	0x0000
        /*0094*/ 	.byte	0x00, 0xf5, 0x21, 0x00


	//----- nvinfo : EIATTR_SPARSE_MMA_MASK
	.align		4
.L_32:
        /*0098*/ 	.byte	0x03, 0x50
        /*009a*/ 	.short	0x0000


	//----- nvinfo : EIATTR_MAXREG_COUNT
	.align		4
        /*009c*/ 	.byte	0x03, 0x1b
        /*009e*/ 	.short	0x00ff


	//----- nvinfo : EIATTR_MERCURY_ISA_VERSION
	.align		4
        /*00a0*/ 	.byte	0x03, 0x5f
        /*00a2*/ 	.short	0x0101


	//----- nvinfo : EIATTR_VRC_CTA_INIT_COUNT
	.align		4
        /*00a4*/ 	.byte	0x02, 0x4a
	.zero		1
	.zero		1


	//----- nvinfo : EIATTR_EXIT_INSTR_OFFSETS
	.align		4
        /*00a8*/ 	.byte	0x04, 0x1c
        /*00aa*/ 	.short	(.L_34 - .L_33)


	//   ....[0]....
.L_33:
        /*00ac*/ 	.word	0x000000c0


	//   ....[1]....
        /*00b0*/ 	.word	0x000065f0


	//   ....[2]....
        /*00b4*/ 	.word	0x00006670


	//----- nvinfo : EIATTR_CRS_STACK_SIZE
	.align		4
.L_34:
        /*00b8*/ 	.byte	0x04, 0x1e
        /*00ba*/ 	.short	(.L_36 - .L_35)
.L_35:
        /*00bc*/ 	.word	0x00000000


	//----- nvinfo : EIATTR_CBANK_PARAM_SIZE
	.align		4
.L_36:
        /*00c0*/ 	.byte	0x03, 0x19
        /*00c2*/ 	.short	0x0080


	//----- nvinfo : EIATTR_PARAM_CBANK
	.align		4
        /*00c4*/ 	.byte	0x04, 0x0a
        /*00c6*/ 	.short	(.L_38 - .L_37)
	.align		4
.L_37:
        /*00c8*/ 	.word	index@(.nv.constant0._Z10render_gpuP4Vec3iiff12CameraParamsP8TriangleiS_)
        /*00cc*/ 	.short	0x0380
        /*00ce*/ 	.short	0x0080


	//----- nvinfo : EIATTR_SW_WAR
	.align		4
.L_38:
        /*00d0*/ 	.byte	0x04, 0x36
        /*00d2*/ 	.short	(.L_40 - .L_39)
.L_39:
        /*00d4*/ 	.word	0x00000008
.L_40:


//--------------------- .nv.callgraph             --------------------------
	.section	.nv.callgraph,"",@"SHT_CUDA_CALLGRAPH"
	.align	4
	.sectionentsize	8
	.align		4
        /*0000*/ 	.word	0x00000000
	.align		4
        /*0004*/ 	.word	0xffffffff
	.align		4
        /*0008*/ 	.word	0x00000000
	.align		4
        /*000c*/ 	.word	0xfffffffe
	.align		4
        /*0010*/ 	.word	0x00000000
	.align		4
        /*0014*/ 	.word	0xfffffffd
	.align		4
        /*0018*/ 	.word	0x00000000
	.align		4
        /*001c*/ 	.word	0xfffffffc


//--------------------- .nv.constant4             --------------------------
	.section	.nv.constant4,"a",@progbits
	.align	8
	.align		8
.nv.constant4:
        /*0000*/ 	.dword	__cudart_i2opi_f


//--------------------- .text._Z10render_gpuP4Vec3iiff12CameraParamsP8TriangleiS_ --------------------------
	.section	.text._Z10render_gpuP4Vec3iiff12CameraParamsP8TriangleiS_,"ax",@progbits
	.align	128
        .global         _Z10render_gpuP4Vec3iiff12CameraParamsP8TriangleiS_
        .type           _Z10render_gpuP4Vec3iiff12CameraParamsP8TriangleiS_,@function
        .size           _Z10render_gpuP4Vec3iiff12CameraParamsP8TriangleiS_,(.L_x_112 - _Z10render_gpuP4Vec3iiff12CameraParamsP8TriangleiS_)
        .other          _Z10render_gpuP4Vec3iiff12CameraParamsP8TriangleiS_,@"STO_CUDA_ENTRY STV_DEFAULT"
_Z10render_gpuP4Vec3iiff12CameraParamsP8TriangleiS_:
.text._Z10render_gpuP4Vec3iiff12CameraParamsP8TriangleiS_:
[----:B------:R-:W-:Y:S01]  /*0000*/  LDC R1, c[0x0][0x37c] ;  /* 0x0000df00ff017b82 */ /* 0x000fe20000000800 */
[----:B------:R-:W0:Y:S07]  /*0010*/  S2R R0, SR_TID.Y ;  /* 0x0000000000007919 */ /* 0x000e2e0000002200 */
[----:B------:R-:W1:Y:S01]  /*0020*/  LDC R8, c[0x0][0x360] ;  /* 0x0000d800ff087b82 */ /* 0x000e620000000800 */
[----:B------:R-:W2:Y:S01]  /*0030*/  LDCU.64 UR6, c[0x0][0x388] ;  /* 0x00007100ff0677ac */ /* 0x000ea20008000a00 */
[----:B------:R-:W1:Y:S06]  /*0040*/  S2R R3, SR_TID.X ;  /* 0x0000000000037919 */ /* 0x000e6c0000002100 */
[----:B------:R-:W0:Y:S08]  /*0050*/  S2UR UR5, SR_CTAID.Y ;  /* 0x00000000000579c3 */ /* 0x000e300000002600 */
[----:B------:R-:W0:Y:S08]  /*0060*/  LDC R9, c[0x0][0x364] ;  /* 0x0000d900ff097b82 */ /* 0x000e300000000800 */
[----:B------:R-:W1:Y:S01]  /*0070*/  S2UR UR4, SR_CTAID.X ;  /* 0x00000000000479c3 */ /* 0x000e620000002500 */
[----:B0-----:R-:W-:-:S05]  /*0080*/  IMAD R9, R9, UR5, R0 ;  /* 0x0000000509097c24 */ /* 0x001fca000f8e0200 */
[----:B--2---:R-:W-:Y:S01]  /*0090*/  ISETP.GE.AND P0, PT, R9, UR7, PT ;  /* 0x0000000709007c0c */ /* 0x004fe2000bf06270 */
[----:B-1----:R-:W-:-:S05]  /*00a0*/  IMAD R8, R8, UR4, R3 ;  /* 0x0000000408087c24 */ /* 0x002fca000f8e0203 */
[----:B------:R-:W-:-:S13]  /*00b0*/  ISETP.GE.OR P0, PT, R8, UR6, P0 ;  /* 0x0000000608007c0c */ /* 0x000fda0008706670 */
[----:B------:R-:W-:Y:S05]  /*00c0*/  @P0 EXIT ;  /* 0x000000000000094d */ /* 0x000fea0003800000 */
[----:B------:R-:W0:Y:S01]  /*00d0*/  LDC R0, c[0x0][0x3ac] ;  /* 0x0000eb00ff007b82 */ /* 0x000e220000000800 */
[----:B------:R-:W0:Y:S01]  /*00e0*/  LDCU UR5, c[0x0][0x394] ;  /* 0x00007280ff0577ac */ /* 0x000e220008000800 */
[----:B------:R-:W1:Y:S06]  /*00f0*/  LDCU.64 UR8, c[0x0][0x358] ;  /* 0x00006b00ff0877ac */ /* 0x000e6c0008000a00 */
[----:B------:R-:W0:Y:S02]  /*0100*/  LDC R3, c[0x0][0x3b8] ;  /* 0x0000ee00ff037b82 */ /* 0x000e240000000800 */
[----:B0-----:R-:W-:-:S04]  /*0110*/  FFMA R0, R0, UR5, R3 ;  /* 0x0000000500007c23 */ /* 0x001fc80008000003 */
[C---:B------:R-:W-:Y:S01]  /*0120*/  FMUL R2, R0.reuse, 0.63661974668502807617 ;  /* 0x3f22f98300027820 */ /* 0x040fe20000400000 */
[----:B------:R-:W-:-:S03]  /*0130*/  FSETP.GE.AND P0, PT, |R0|, 105615, PT ;  /* 0x47ce47800000780b */ /* 0x000fc60003f06200 */
[----:B------:R-:W0:Y:S02]  /*0140*/  F2I.NTZ R10, R2 ;  /* 0x00000002000a7305 */ /* 0x000e240000203100 */
[----:B0-----:R-:W-:-:S05]  /*0150*/  I2FP.F32.S32 R3, R10 ;  /* 0x0000000a00037245 */ /* 0x001fca0000201400 */
[----:B------:R-:W-:-:S04]  /*0160*/  FFMA R4, R3, -1.5707962512969970703, R0 ;  /* 0xbfc90fda03047823 */ /* 0x000fc80000000000 */
[----:B------:R-:W-:-:S04]  /*0170*/  FFMA R4, R3, -7.5497894158615963534e-08, R4 ;  /* 0xb3a2216803047823 */ /* 0x000fc80000000004 */
[----:B------:R-:W-:Y:S01]  /*0180*/  FFMA R5, R3, -5.3903029534742383927e-15, R4 ;  /* 0xa7c234c503057823 */ /* 0x000fe20000000004 */
[----:B-1----:R-:W-:Y:S06]  /*0190*/  @!P0 BRA `(.L_x_0) ;  /* 0x0000000400748947 */ /* 0x002fec0003800000 */
[----:B------:R-:W-:-:S13]  /*01a0*/  FSETP.NEU.AND P0, PT, |R0|, +INF , PT ;  /* 0x7f8000000000780b */ /* 0x000fda0003f0d200 */
[----:B------:R-:W-:Y:S01]  /*01b0*/  @!P0 FMUL R5, RZ, R0 ;  /* 0x00000000ff058220 */ /* 0x000fe20000400000 */
[----:B------:R-:W-:Y:S01]  /*01c0*/  @!P0 IMAD.MOV.U32 R10, RZ, RZ, RZ ;  /* 0x000000ffff0a8224 */ /* 0x000fe200078e00ff */
[----:B------:R-:W-:Y:S06]  /*01d0*/  @!P0 BRA `(.L_x_0) ;  /* 0x0000000400648947 */ /* 0x000fec0003800000 */
[----:B------:R-:W-:Y:S02]  /*01e0*/  IMAD.SHL.U32 R2, R0, 0x100, RZ ;  /* 0x0000010000027824 */ /* 0x000fe400078e00ff */
[----:B------:R-:W-:Y:S01]  /*01f0*/  HFMA2 R7, -RZ, RZ, 0, 0 ;  /* 0x00000000ff077431 */ /* 0x000fe200000001ff */
[----:B------:R-:W-:Y:S01]  /*0200*/  CS2R R10, SRZ ;  /* 0x00000000000a7805 */ /* 0x000fe2000001ff00 */
[----:B------:R-:W0:Y:S01]  /*0210*/  LDCU.64 UR6, c[0x4][URZ] ;  /* 0x01000000ff0677ac */ /* 0x000e220008000a00 */
[----:B------:R-:W-:Y:S01]  /*0220*/  LOP3.LUT R6, R2, 0x80000000, RZ, 0xfc, !PT ;  /* 0x8000000002067812 */ /* 0x000fe200078efcff */
[----:B------:R-:W-:-:S06]  /*0230*/  UMOV UR4, URZ ;  /* 0x000000ff00047c82 */ /* 0x000fcc0008000000 */
.L_x_1:
[----:B0-----:R-:W-:Y:S02]  /*0240*/  IMAD.U32 R4, RZ, RZ, UR6 ;  /* 0x00000006ff047e24 */ /* 0x001fe4000f8e00ff */
[----:B------:R-:W-:-:S05]  /*0250*/  IMAD.U32 R5, RZ, RZ, UR7 ;  /* 0x00000007ff057e24 */ /* 0x000fca000f8e00ff */
[----:B------:R-:W2:Y:S01]  /*0260*/  LDG.E.CONSTANT R3, desc[UR8][R4.64] ;  /* 0x0000000804037981 */ /* 0x000ea2000c1e9900 */
[----:B------:R-:W-:Y:S01]  /*0270*/  UIADD3 UR4, UPT, UPT, UR4, 0x1, URZ ;  /* 0x0000000104047890 */ /* 0x000fe2000fffe0ff */
[C---:B------:R-:W-:Y:S01]  /*0280*/  ISETP.EQ.AND P0, PT, R10.reuse, RZ, PT ;  /* 0x000000ff0a00720c */ /* 0x040fe20003f02270 */
[----:B------:R-:W-:Y:S01]  /*0290*/  UIADD3 UR6, UP1, UPT, UR6, 0x4, URZ ;  /* 0x0000000406067890 */ /* 0x000fe2000ff3e0ff */
[C---:B------:R-:W-:Y:S01]  /*02a0*/  ISETP.EQ.AND P1, PT, R10.reuse, 0x4, PT ;  /* 0x000000040a00780c */ /* 0x040fe20003f22270 */
[----:B------:R-:W-:Y:S01]  /*02b0*/  UISETP.NE.AND UP0, UPT, UR4, 0x6, UPT ;  /* 0x000000060400788c */ /* 0x000fe2000bf05270 */
[C---:B------:R-:W-:Y:S01]  /*02c0*/  ISETP.EQ.AND P2, PT, R10.reuse, 0x8, PT ;  /* 0x000000080a00780c */ /* 0x040fe20003f42270 */
[----:B------:R-:W-:Y:S01]  /*02d0*/  UIADD3.X UR7, UPT, UPT, URZ, UR7, URZ, UP1, !UPT ;  /* 0x00000007ff077290 */ /* 0x000fe20008ffe4ff */
[C---:B------:R-:W-:Y:S02]  /*02e0*/  ISETP.EQ.AND P3, PT, R10.reuse, 0xc, PT ;  /* 0x0000000c0a00780c */ /* 0x040fe40003f62270 */
[----:B------:R-:W-:-:S02]  /*02f0*/  ISETP.EQ.AND P4, PT, R10, 0x10, PT ;  /* 0x000000100a00780c */ /* 0x000fc40003f82270 */
[C---:B------:R-:W-:Y:S01]  /*0300*/  ISETP.EQ.AND P5, PT, R10.reuse, 0x14, PT ;  /* 0x000000140a00780c */ /* 0x040fe20003fa2270 */
[----:B------:R-:W-:Y:S02]  /*0310*/  VIADD R10, R10, 0x4 ;  /* 0x000000040a0a7836 */ /* 0x000fe40000000000 */
[----:B--2---:R-:W-:-:S03]  /*0320*/  IMAD.WIDE.U32 R2, R3, R6, RZ ;  /* 0x0000000603027225 */ /* 0x004fc600078e00ff */
[----:B------:R-:W-:-:S04]  /*0330*/  IADD3 R2, P6, PT, R2, R11, RZ ;  /* 0x0000000b02027210 */ /* 0x000fc80007fde0ff */
[----:B------:R-:W-:Y:S01]  /*0340*/  IADD3.X R11, PT, PT, R3, R7, RZ, P6, !PT ;  /* 0x00000007030b7210 */ /* 0x000fe200037fe4ff */
[--C-:B------:R-:W-:Y:S01]  /*0350*/  @P0 IMAD.MOV.U32 R22, RZ, RZ, R2.reuse ;  /* 0x000000ffff160224 */ /* 0x100fe200078e0002 */
[-C--:B------:R-:W-:Y:S01]  /*0360*/  @P2 MOV R20, R2.reuse ;  /* 0x0000000200142202 */ /* 0x080fe20000000f00 */
[--C-:B------:R-:W-:Y:S01]  /*0370*/  @P1 IMAD.MOV.U32 R21, RZ, RZ, R2.reuse ;  /* 0x000000ffff151224 */ /* 0x100fe200078e0002 */
[----:B------:R-:W-:Y:S01]  /*0380*/  @P5 MOV R17, R2 ;  /* 0x0000000200115202 */ /* 0x000fe20000000f00 */
[--C-:B------:R-:W-:Y:S02]  /*0390*/  @P3 IMAD.MOV.U32 R19, RZ, RZ, R2.reuse ;  /* 0x000000ffff133224 */ /* 0x100fe400078e0002 */
[----:B------:R-:W-:Y:S01]  /*03a0*/  @P4 IMAD.MOV.U32 R18, RZ, RZ, R2 ;  /* 0x000000ffff124224 */ /* 0x000fe200078e0002 */
[----:B------:R-:W-:Y:S06]  /*03b0*/  BRA.U UP0, `(.L_x_1) ;  /* 0xfffffffd00a07547 */ /* 0x000fec000b83ffff */
[----:B------:R-:W-:-:S04]  /*03c0*/  SHF.R.U32.HI R2, RZ, 0x17, R0 ;  /* 0x00000017ff027819 */ /* 0x000fc80000011600 */
[C---:B------:R-:W-:Y:S02]  /*03d0*/  LOP3.LUT R3, R2.reuse, 0xe0, RZ, 0xc0, !PT ;  /* 0x000000e002037812 */ /* 0x040fe400078ec0ff */
[----:B------:R-:W-:-:S03]  /*03e0*/  LOP3.LUT P6, RZ, R2, 0x1f, RZ, 0xc0, !PT ;  /* 0x0000001f02ff7812 */ /* 0x000fc600078cc0ff */
[----:B------:R-:W-:-:S05]  /*03f0*/  VIADD R3, R3, 0xffffff80 ;  /* 0xffffff8003037836 */ /* 0x000fca0000000000 */
[----:B------:R-:W-:-:S04]  /*0400*/  SHF.R.U32.HI R3, RZ, 0x5, R3 ;  /* 0x00000005ff037819 */ /* 0x000fc80000011603 */
[----:B------:R-:W-:-:S04]  /*0410*/  LEA R5, -R3, RZ, 0x2 ;  /* 0x000000ff03057211 */ /* 0x000fc800078e11ff */
[C---:B------:R-:W-:Y:S02]  /*0420*/  ISETP.EQ.AND P3, PT, R5.reuse, -0x18, PT ;  /* 0xffffffe80500780c */ /* 0x040fe40003f62270 */
[C---:B------:R-:W-:Y:S02]  /*0430*/  ISETP.EQ.AND P4, PT, R5.reuse, -0x14, PT ;  /* 0xffffffec0500780c */ /* 0x040fe40003f82270 */
[C---:B------:R-:W-:Y:S02]  /*0440*/  ISETP.EQ.AND P2, PT, R5.reuse, -0x10, PT ;  /* 0xfffffff00500780c */ /* 0x040fe40003f42270 */
[C---:B------:R-:W-:Y:S02]  /*0450*/  ISETP.EQ.AND P1, PT, R5.reuse, -0xc, PT ;  /* 0xfffffff40500780c */ /* 0x040fe40003f22270 */
[C---:B------:R-:W-:Y:S02]  /*0460*/  ISETP.EQ.AND P0, PT, R5.reuse, -0x8, PT ;  /* 0xfffffff80500780c */ /* 0x040fe40003f02270 */
[----:B------:R-:W-:-:S03]  /*0470*/  ISETP.EQ.AND P5, PT, R5, RZ, PT ;  /* 0x000000ff0500720c */ /* 0x000fc60003fa2270 */
[--C-:B------:R-:W-:Y:S01]  /*0480*/  @P3 IMAD.MOV.U32 R3, RZ, RZ, R22.reuse ;  /* 0x000000ffff033224 */ /* 0x100fe200078e0016 */
[C---:B------:R-:W-:Y:S01]  /*0490*/  ISETP.EQ.AND P3, PT, R5.reuse, -0x4, PT ;  /* 0xfffffffc0500780c */ /* 0x040fe20003f62270 */
[----:B------:R-:W-:Y:S01]  /*04a0*/  @P4 IMAD.MOV.U32 R4, RZ, RZ, R22 ;  /* 0x000000ffff044224 */ /* 0x000fe200078e0016 */
[----:B------:R-:W-:Y:S01]  /*04b0*/  @P4 MOV R3, R21 ;  /* 0x0000001500034202 */ /* 0x000fe20000000f00 */
[----:B------:R-:W-:Y:S01]  /*04c0*/  @P2 IMAD.MOV.U32 R3, RZ, RZ, R20 ;  /* 0x000000ffff032224 */ /* 0x000fe200078e0014 */
[----:B------:R-:W-:Y:S01]  /*04d0*/  ISETP.EQ.AND P4, PT, R5, 0x4, PT ;  /* 0x000000040500780c */ /* 0x000fe20003f82270 */
[----:B------:R-:W-:Y:S02]  /*04e0*/  @P1 IMAD.MOV.U32 R3, RZ, RZ, R19 ;  /* 0x000000ffff031224 */ /* 0x000fe400078e0013 */
[----:B------:R-:W-:Y:S01]  /*04f0*/  @P0 MOV R3, R18 ;  /* 0x0000001200030202 */ /* 0x000fe20000000f00 */
[----:B------:R-:W-:Y:S01]  /*0500*/  @P2 IMAD.MOV.U32 R4, RZ, RZ, R21 ;  /* 0x000000ffff042224 */ /* 0x000fe200078e0015 */
[----:B------:R-:W-:Y:S01]  /*0510*/  @P1 MOV R4, R20 ;  /* 0x0000001400041202 */ /* 0x000fe20000000f00 */
[----:B------:R-:W-:-:S03]  /*0520*/  @P0 IMAD.MOV.U32 R4, RZ, RZ, R19 ;  /* 0x000000ffff040224 */ /* 0x000fc600078e0013 */
[----:B------:R-:W-:Y:S02]  /*0530*/  @P3 IMAD.MOV.U32 R3, RZ, RZ, R17 ;  /* 0x000000ffff033224 */ /* 0x000fe400078e0011 */
[--C-:B------:R-:W-:Y:S02]  /*0540*/  @P5 IMAD.MOV.U32 R3, RZ, RZ, R11.reuse ;  /* 0x000000ffff035224 */ /* 0x100fe400078e000b */
[----:B------:R-:W-:Y:S01]  /*0550*/  @P3 IMAD.MOV.U32 R4, RZ, RZ, R18 ;  /* 0x000000ffff043224 */ /* 0x000fe200078e0012 */
[----:B------:R-:W-:Y:S01]  /*0560*/  @P5 MOV R4, R17 ;  /* 0x0000001100045202 */ /* 0x000fe20000000f00 */
[----:B------:R-:W-:Y:S01]  /*0570*/  @P4 IMAD.MOV.U32 R4, RZ, RZ, R11 ;  /* 0x000000ffff044224 */ /* 0x000fe200078e000b */
[----:B------:R-:W-:Y:S01]  /*0580*/  MOV R7, R3 ;  /* 0x0000000300077202 */ /* 0x000fe20000000f00 */
[----:B------:R-:W-:Y:S06]  /*0590*/  @!P6 BRA `(.L_x_2) ;  /* 0x00000000002ce947 */ /* 0x000fec0003800000 */
[----:B------:R-:W-:Y:S01]  /*05a0*/  @P2 IMAD.MOV.U32 R3, RZ, RZ, R22 ;  /* 0x000000ffff032224 */ /* 0x000fe200078e0016 */
[----:B------:R-:W-:Y:S01]  /*05b0*/  LOP3.LUT R2, R2, 0x1f, RZ, 0xc0, !PT ;  /* 0x0000001f02027812 */ /* 0x000fe200078ec0ff */
[----:B------:R-:W-:Y:S01]  /*05c0*/  @P1 IMAD.MOV.U32 R3, RZ, RZ, R21 ;  /* 0x000000ffff031224 */ /* 0x000fe200078e0015 */
[----:B------:R-:W-:Y:S01]  /*05d0*/  @P0 MOV R3, R20 ;  /* 0x0000001400030202 */ /* 0x000fe20000000f00 */
[----:B------:R-:W-:Y:S01]  /*05e0*/  @P3 IMAD.MOV.U32 R3, RZ, RZ, R19 ;  /* 0x000000ffff033224 */ /* 0x000fe200078e0013 */
[----:B------:R-:W-:Y:S01]  /*05f0*/  ISETP.EQ.AND P0, PT, R5, 0x8, PT ;  /* 0x000000080500780c */ /* 0x000fe20003f02270 */
[----:B------:R-:W-:Y:S01]  /*0600*/  @P5 IMAD.MOV.U32 R3, RZ, RZ, R18 ;  /* 0x000000ffff035224 */ /* 0x000fe200078e0012 */
[----:B------:R-:W-:Y:S02]  /*0610*/  @P4 MOV R3, R17 ;  /* 0x0000001100034202 */ /* 0x000fe40000000f00 */
[----:B------:R-:W-:-:S09]  /*0620*/  SHF.L.W.U32.HI R7, R4, R2, R7 ;  /* 0x0000000204077219 */ /* 0x000fd20000010e07 */
[----:B------:R-:W-:-:S05]  /*0630*/  @P0 IMAD.MOV.U32 R3, RZ, RZ, R11 ;  /* 0x000000ffff030224 */ /* 0x000fca00078e000b */
[----:B------:R-:W-:-:S07]  /*0640*/  SHF.L.W.U32.HI R4, R3, R2, R4 ;  /* 0x0000000203047219 */ /* 0x000fce0000010e04 */
.L_x_2:
[C---:B------:R-:W-:Y:S01]  /*0650*/  SHF.L.W.U32.HI R10, R4.reuse, 0x2, R7 ;  /* 0x00000002040a7819 */ /* 0x040fe20000010e07 */
[----:B------:R-:W-:Y:S01]  /*0660*/  IMAD.SHL.U32 R4, R4, 0x4, RZ ;  /* 0x0000000404047824 */ /* 0x000fe200078e00ff */
[----:B------:R-:W-:Y:S01]  /*0670*/  UMOV UR6, 0x54442d19 ;  /* 0x54442d1900067882 */ /* 0x000fe20000000000 */
[----:B------:R-:W-:Y:S01]  /*0680*/  UMOV UR7, 0x3bf921fb ;  /* 0x3bf921fb00077882 */ /* 0x000fe20000000000 */
[----:B------:R-:W-:Y:S02]  /*0690*/  SHF.R.S32.HI R3, RZ, 0x1f, R10 ;  /* 0x0000001fff037819 */ /* 0x000fe4000001140a */
[----:B------:R-:W-:Y:S02]  /*06a0*/  ISETP.GE.AND P0, PT, R0, RZ, PT ;  /* 0x000000ff0000720c */ /* 0x000fe40003f06270 */
[C---:B------:R-:W-:Y:S02]  /*06b0*/  LOP3.LUT R4, R3.reuse, R4, RZ, 0x3c, !PT ;  /* 0x0000000403047212 */ /* 0x040fe400078e3cff */
[----:B------:R-:W-:-:S02]  /*06c0*/  LOP3.LUT R5, R3, R10, RZ, 0x3c, !PT ;  /* 0x0000000a03057212 */ /* 0x000fc400078e3cff */
[----:B------:R-:W-:Y:S02]  /*06d0*/  SHF.R.U32.HI R7, RZ, 0x1e, R7 ;  /* 0x0000001eff077819 */ /* 0x000fe40000011607 */
[----:B------:R-:W0:Y:S01]  /*06e0*/  I2F.F64.S64 R2, R4 ;  /* 0x0000000400027312 */ /* 0x000e220000301c00 */
[C---:B------:R-:W-:Y:S02]  /*06f0*/  LOP3.LUT R0, R10.reuse, R0, RZ, 0x3c, !PT ;  /* 0x000000000a007212 */ /* 0x040fe400078e3cff */
[----:B------:R-:W-:Y:S02]  /*0700*/  LEA.HI R10, R10, R7, RZ, 0x1 ;  /* 0x000000070a0a7211 */ /* 0x000fe400078f08ff */
[----:B------:R-:W-:Y:S02]  /*0710*/  ISETP.GE.AND P1, PT, R0, RZ, PT ;  /* 0x000000ff0000720c */ /* 0x000fe40003f26270 */
[----:B------:R-:W-:-:S05]  /*0720*/  IADD3 R0, PT, PT, -R10, RZ, RZ ;  /* 0x000000ff0a007210 */ /* 0x000fca0007ffe1ff */
[----:B------:R-:W-:Y:S01]  /*0730*/  @!P0 IMAD.MOV.U32 R10, RZ, RZ, R0 ;  /* 0x000000ffff0a8224 */ /* 0x000fe200078e0000 */
[----:B0-----:R-:W-:-:S10]  /*0740*/  DMUL R2, R2, UR6 ;  /* 0x0000000602027c28 */ /* 0x001fd40008000000 */
[----:B------:R-:W0:Y:S02]  /*0750*/  F2F.F32.F64 R2, R2 ;  /* 0x0000000200027310 */ /* 0x000e240000301000 */
[----:B0-----:R-:W-:-:S07]  /*0760*/  FSEL R5, -R2, R2, !P1 ;  /* 0x0000000202057208 */ /* 0x001fce0004800100 */
.L_x_0:
[----:B------:R-:W0:Y:S01]  /*0770*/  LDC R6, c[0x0][0x3b0] ;  /* 0x0000ec00ff067b82 */ /* 0x000e220000000800 */
[----:B------:R-:W-:Y:S02]  /*0780*/  IMAD.MOV.U32 R3, RZ, RZ, 0x37cbac00 ;  /* 0x37cbac00ff037424 */ /* 0x000fe400078e00ff */
[----:B------:R-:W-:Y:S01]  /*0790*/  FMUL R11, R5, R5 ;  /* 0x00000005050b7220 */ /* 0x000fe20000400000 */
[----:B------:R-:W-:Y:S01]  /*07a0*/  LOP3.LUT R2, R10, 0x1, RZ, 0xc0, !PT ;  /* 0x000000010a027812 */ /* 0x000fe200078ec0ff */
[----:B------:R-:W1:Y:S01]  /*07b0*/  LDCU UR4, c[0x0][0x3a4] ;  /* 0x00007480ff0477ac */ /* 0x000e620008000800 */
[----:B------:R-:W-:Y:S01]  /*07c0*/  MOV R4, 0x3d2aaabb ;  /* 0x3d2aaabb00047802 */ /* 0x000fe20000000f00 */
[----:B------:R-:W-:Y:S01]  /*07d0*/  FFMA R0, R11, R3, -0.0013887860113754868507 ;  /* 0xbab607ed0b007423 */ /* 0x000fe20000000003 */
[----:B------:R-:W-:Y:S01]  /*07e0*/  ISETP.NE.U32.AND P0, PT, R2, 0x1, PT ;  /* 0x000000010200780c */ /* 0x000fe20003f05070 */
[----:B------:R-:W0:Y:S01]  /*07f0*/  LDC R7, c[0x0][0x3bc] ;  /* 0x0000ef00ff077b82 */ /* 0x000e220000000800 */
[----:B------:R-:W-:-:S02]  /*0800*/  IMAD.MOV.U32 R2, RZ, RZ, 0x3effffff ;  /* 0x3effffffff027424 */ /* 0x000fc400078e00ff */
[----:B------:R-:W-:Y:S02]  /*0810*/  FSEL R0, R0, -0.00019574658654164522886, !P0 ;  /* 0xb94d415300007808 */ /* 0x000fe40004000000 */
[----:B------:R-:W-:Y:S02]  /*0820*/  FSEL R12, R4, 0.0083327032625675201416, !P0 ;  /* 0x3c0885e4040c7808 */ /* 0x000fe40004000000 */
[----:B------:R-:W-:Y:S01]  /*0830*/  FSEL R14, -R2, -0.16666662693023681641, !P0 ;  /* 0xbe2aaaa8020e7808 */ /* 0x000fe20004000100 */
[----:B------:R-:W1:Y:S02]  /*0840*/  LDC R15, c[0x0][0x398] ;  /* 0x0000e600ff0f7b82 */ /* 0x000e640000000800 */
[----:B------:R-:W-:Y:S01]  /*0850*/  FFMA R12, R11, R0, R12 ;  /* 0x000000000b0c7223 */ /* 0x000fe2000000000c */
[----:B------:R-:W-:Y:S02]  /*0860*/  FSEL R0, R5, 1, P0 ;  /* 0x3f80000005007808 */ /* 0x000fe40000000000 */
[----:B------:R-:W-:Y:S01]  /*0870*/  LOP3.LUT P0, RZ, R10, 0x2, RZ, 0xc0, !PT ;  /* 0x000000020aff7812 */ /* 0x000fe2000780c0ff */
[----:B------:R-:W-:-:S02]  /*0880*/  FFMA R12, R11, R12, R14 ;  /* 0x0000000c0b0c7223 */ /* 0x000fc4000000000e */
[----:B------:R-:W-:-:S04]  /*0890*/  FFMA R11, R11, R0, RZ ;  /* 0x000000000b0b7223 */ /* 0x000fc800000000ff */
[----:B------:R-:W-:Y:S01]  /*08a0*/  FFMA R0, R11, R12, R0 ;  /* 0x0000000c0b007223 */ /* 0x000fe20000000000 */
[----:B0-----:R-:W-:-:S05]  /*08b0*/  FFMA R6, R6, UR5, R7 ;  /* 0x0000000506067c23 */ /* 0x001fca0008000007 */
[----:B------:R-:W-:Y:S01]  /*08c0*/  @P0 FADD R0, RZ, -R0 ;  /* 0x80000000ff000221 */ /* 0x000fe20000000000 */
[C---:B------:R-:W-:Y:S01]  /*08d0*/  FMUL R7, R6.reuse, 0.63661974668502807617 ;  /* 0x3f22f98306077820 */ /* 0x040fe20000400000 */
[----:B------:R-:W-:Y:S02]  /*08e0*/  FSETP.GE.AND P1, PT, |R6|, 105615, PT ;  /* 0x47ce47800600780b */ /* 0x000fe40003f26200 */
[----:B-1----:R-:W-:-:S03]  /*08f0*/  FFMA R5, R0, UR4, R15 ;  /* 0x0000000400057c23 */ /* 0x002fc6000800000f */
[----:B------:R-:W0:Y:S02]  /*0900*/  F2I.NTZ R7, R7 ;  /* 0x0000000700077305 */ /* 0x000e240000203100 */
[----:B0-----:R-:W-:-:S05]  /*0910*/  I2FP.F32.S32 R13, R7 ;  /* 0x00000007000d7245 */ /* 0x001fca0000201400 */
[----:B------:R-:W-:-:S04]  /*0920*/  FFMA R10, R13, -1.5707962512969970703, R6 ;  /* 0xbfc90fda0d0a7823 */ /* 0x000fc80000000006 */
[----:B------:R-:W-:-:S04]  /*0930*/  FFMA R10, R13, -7.5497894158615963534e-08, R10 ;  /* 0xb3a221680d0a7823 */ /* 0x000fc8000000000a */
[----:B------:R-:W-:Y:S01]  /*0940*/  FFMA R0, R13, -5.3903029534742383927e-15, R10 ;  /* 0xa7c234c50d007823 */ /* 0x000fe2000000000a */
[----:B------:R-:W-:Y:S06]  /*0950*/  @!P1 BRA `(.L_x_3) ;  /* 0x0000000400709947 */ /* 0x000fec0003800000 */
[----:B------:R-:W-:-:S13]  /*0960*/  FSETP.NEU.AND P0, PT, |R6|, +INF , PT ;  /* 0x7f8000000600780b */ /* 0x000fda0003f0d200 */
[----:B------:R-:W-:Y:S01]  /*0970*/  @!P0 FMUL R0, RZ, R6 ;  /* 0x00000006ff008220 */ /* 0x000fe20000400000 */
[----:B------:R-:W-:Y:S01]  /*0980*/  @!P0 IMAD.MOV.U32 R7, RZ, RZ, RZ ;  /* 0x000000ffff078224 */ /* 0x000fe200078e00ff */
[----:B------:R-:W-:Y:S06]  /*0990*/  @!P0 BRA `(.L_x_3) ;  /* 0x0000000400608947 */ /* 0x000fec0003800000 */
[----:B------:R-:W-:Y:S02]  /*09a0*/  SHF.L.U32 R0, R6, 0x8, RZ ;  /* 0x0000000806007819 */ /* 0x000fe400000006ff */
[----:B------:R-:W-:Y:S01]  /*09b0*/  CS2R R14, SRZ ;  /* 0x00000000000e7805 */ /* 0x000fe2000001ff00 */
[----:B------:R-:W-:Y:S01]  /*09c0*/  IMAD.MOV.U32 R23, RZ, RZ, RZ ;  /* 0x000000ffff177224 */ /* 0x000fe200078e00ff */
[----:B------:R-:W0:Y:S01]  /*09d0*/  LDCU.64 UR6, c[0x4][URZ] ;  /* 0x01000000ff0677ac */ /* 0x000e220008000a00 */
[----:B------:R-:W-:Y:S01]  /*09e0*/  LOP3.LUT R0, R0, 0x80000000, RZ, 0xfc, !PT ;  /* 0x8000000000007812 */ /* 0x000fe200078efcff */
[----:B------:R-:W-:-:S06]  /*09f0*/  UMOV UR4, URZ ;  /* 0x000000ff00047c82 */ /* 0x000fcc0008000000 */
.L_x_4:
[----:B0-----:R-:W-:Y:S01]  /*0a00*/  IMAD.U32 R12, RZ, RZ, UR6 ;  /* 0x00000006ff0c7e24 */ /* 0x001fe2000f8e00ff */
[----:B------:R-:W-:-:S05]  /*0a10*/  MOV R13, UR7 ;  /* 0x00000007000d7c02 */ /* 0x000fca0008000f00 */
        /* <DEDUP_REMOVED lines=14> */
[-C--:B------:R-:W-:Y:S01]  /*0b00*/  @P1 MOV R21, R7.reuse ;  /* 0x0000000700151202 */ /* 0x080fe20000000f00 */
[----:B------:R-:W-:Y:S01]  /*0b10*/  IMAD.X R15, R11, 0x1, R23, P6 ;  /* 0x000000010b0f7824 */ /* 0x000fe200030e0617 */
[----:B------:R-:W-:Y:S01]  /*0b20*/  @P4 MOV R18, R7 ;  /* 0x0000000700124202 */ /* 0x000fe20000000f00 */
[--C-:B------:R-:W-:Y:S02]  /*0b30*/  @P0 IMAD.MOV.U32 R22, RZ, RZ, R7.reuse ;  /* 0x000000ffff160224 */ /* 0x100fe400078e0007 */
[--C-:B------:R-:W-:Y:S02]  /*0b40*/  @P2 IMAD.MOV.U32 R20, RZ, RZ, R7.reuse ;  /* 0x000000ffff142224 */ /* 0x100fe400078e0007 */
[--C-:B------:R-:W-:Y:S02]  /*0b50*/  @P3 IMAD.MOV.U32 R19, RZ, RZ, R7.reuse ;  /* 0x000000ffff133224 */ /* 0x100fe400078e0007 */
[----:B------:R-:W-:Y:S01]  /*0b60*/  @P5 IMAD.MOV.U32 R17, RZ, RZ, R7 ;  /* 0x000000ffff115224 */ /* 0x000fe200078e0007 */
[----:B------:R-:W-:Y:S06]  /*0b70*/  BRA.U UP0, `(.L_x_4) ;  /* 0xfffffffd00a07547 */ /* 0x000fec000b83ffff */
[----:B------:R-:W-:-:S04]  /*0b80*/  SHF.R.U32.HI R0, RZ, 0x17, R6 ;  /* 0x00000017ff007819 */ /* 0x000fc80000011606 */
[C---:B------:R-:W-:Y:S02]  /*0b90*/  LOP3.LUT R7, R0.reuse, 0xe0, RZ, 0xc0, !PT ;  /* 0x000000e000077812 */ /* 0x040fe400078ec0ff */
[----:B------:R-:W-:Y:S02]  /*0ba0*/  LOP3.LUT P6, RZ, R0, 0x1f, RZ, 0xc0, !PT ;  /* 0x0000001f00ff7812 */ /* 0x000fe400078cc0ff */
[----:B------:R-:W-:-:S04]  /*0bb0*/  IADD3 R7, PT, PT, R7, -0x80, RZ ;  /* 0xffffff8007077810 */ /* 0x000fc80007ffe0ff */
[----:B------:R-:W-:-:S05]  /*0bc0*/  SHF.R.U32.HI R7, RZ, 0x5, R7 ;  /* 0x00000005ff077819 */ /* 0x000fca0000011607 */
[----:B------:R-:W-:-:S05]  /*0bd0*/  IMAD.U32 R12, R7, -0x4, RZ ;  /* 0xfffffffc070c7824 */ /* 0x000fca00078e00ff */
[C---:B------:R-:W-:Y:S02]  /*0be0*/  ISETP.EQ.AND P3, PT, R12.reuse, -0x18, PT ;  /* 0xffffffe80c00780c */ /* 0x040fe40003f62270 */
[C---:B------:R-:W-:Y:S02]  /*0bf0*/  ISETP.EQ.AND P4, PT, R12.reuse, -0x14, PT ;  /* 0xffffffec0c00780c */ /* 0x040fe40003f82270 */
[C---:B------:R-:W-:Y:S02]  /*0c00*/  ISETP.EQ.AND P2, PT, R12.reuse, -0x10, PT ;  /* 0xfffffff00c00780c */ /* 0x040fe40003f42270 */
[C---:B------:R-:W-:Y:S02]  /*0c10*/  ISETP.EQ.AND P1, PT, R12.reuse, -0xc, PT ;  /* 0xfffffff40c00780c */ /* 0x040fe40003f22270 */
[C---:B------:R-:W-:Y:S02]  /*0c20*/  ISETP.EQ.AND P0, PT, R12.reuse, -0x8, PT ;  /* 0xfffffff80c00780c */ /* 0x040fe40003f02270 */
[----:B------:R-:W-:-:S03]  /*0c30*/  ISETP.EQ.AND P5, PT, R12, RZ, PT ;  /* 0x000000ff0c00720c */ /* 0x000fc60003fa2270 */
[----:B------:R-:W-:Y:S01]  /*0c40*/  @P3 IMAD.MOV.U32 R7, RZ, RZ, R22 ;  /* 0x000000ffff073224 */ /* 0x000fe200078e0016 */
[C---:B------:R-:W-:Y:S01]  /*0c50*/  ISETP.EQ.AND P3, PT, R12.reuse, -0x4, PT ;  /* 0xfffffffc0c00780c */ /* 0x040fe20003f62270 */
[--C-:B------:R-:W-:Y:S01]  /*0c60*/  @P4 IMAD.MOV.U32 R7, RZ, RZ, R21.reuse ;  /* 0x000000ffff074224 */ /* 0x100fe200078e0015 */
[----:B------:R-:W-:Y:S01]  /*0c70*/  @P4 MOV R10, R22 ;  /* 0x00000016000a4202 */ /* 0x000fe20000000f00 */
[----:B------:R-:W-:Y:S01]  /*0c80*/  @P2 IMAD.MOV.U32 R10, RZ, RZ, R21 ;  /* 0x000000ffff0a2224 */ /* 0x000fe200078e0015 */
[----:B------:R-:W-:Y:S01]  /*0c90*/  ISETP.EQ.AND P4, PT, R12, 0x4, PT ;  /* 0x000000040c00780c */ /* 0x000fe20003f82270 */
[----:B------:R-:W-:Y:S01]  /*0ca0*/  @P1 IMAD.MOV.U32 R10, RZ, RZ, R20 ;  /* 0x000000ffff0a1224 */ /* 0x000fe200078e0014 */
[----:B------:R-:W-:Y:S01]  /*0cb0*/  @P2 MOV R7, R20 ;  /* 0x0000001400072202 */ /* 0x000fe20000000f00 */
[----:B------:R-:W-:Y:S01]  /*0cc0*/  @P1 IMAD.MOV.U32 R7, RZ, RZ, R19 ;  /* 0x000000ffff071224 */ /* 0x000fe200078e0013 */
[----:B------:R-:W-:Y:S01]  /*0cd0*/  @P0 MOV R10, R19 ;  /* 0x00000013000a0202 */ /* 0x000fe20000000f00 */
[----:B------:R-:W-:-:S04]  /*0ce0*/  @P0 IMAD.MOV.U32 R7, RZ, RZ, R18 ;  /* 0x000000ffff070224 */ /* 0x000fc800078e0012 */
[----:B------:R-:W-:Y:S01]  /*0cf0*/  @P3 IMAD.MOV.U32 R10, RZ, RZ, R18 ;  /* 0x000000ffff0a3224 */ /* 0x000fe200078e0012 */
[----:B------:R-:W-:Y:S01]  /*0d00*/  @P3 MOV R7, R17 ;  /* 0x0000001100073202 */ /* 0x000fe20000000f00 */
[----:B------:R-:W-:Y:S02]  /*0d10*/  @P5 IMAD.MOV.U32 R10, RZ, RZ, R17 ;  /* 0x000000ffff0a5224 */ /* 0x000fe400078e0011 */
[----:B------:R-:W-:Y:S01]  /*0d20*/  @P5 IMAD.MOV.U32 R7, RZ, RZ, R15 ;  /* 0x000000ffff075224 */ /* 0x000fe200078e000f */
[----:B------:R-:W-:Y:S01]  /*0d30*/  @P4 MOV R10, R15 ;  /* 0x0000000f000a4202 */ /* 0x000fe20000000f00 */
        /* <DEDUP_REMOVED lines=12> */
.L_x_5:
        /* <DEDUP_REMOVED lines=18> */
.L_x_3:
[----:B------:R-:W0:Y:S01]  /*0f20*/  LDC R6, c[0x0][0x3d4] ;  /* 0x0000f500ff067b82 */ /* 0x000e220000000800 */
[----:B------:R-:W-:Y:S01]  /*0f30*/  FMUL R11, R0, R0 ;  /* 0x00000000000b7220 */ /* 0x000fe20000400000 */
[----:B------:R-:W-:Y:S01]  /*0f40*/  LOP3.LUT R12, R7, 0x1, RZ, 0xc0, !PT ;  /* 0x00000001070c7812 */ /* 0x000fe200078ec0ff */
[----:B------:R-:W1:Y:S02]  /*0f50*/  LDCU UR4, c[0x0][0x3a8] ;  /* 0x00007500ff0477ac */ /* 0x000e640008000800 */
[----:B------:R-:W-:Y:S01]  /*0f60*/  FFMA R10, R11, R3, -0.0013887860113754868507 ;  /* 0xbab607ed0b0a7423 */ /* 0x000fe20000000003 */
[----:B------:R-:W-:Y:S02]  /*0f70*/  ISETP.NE.U32.AND P0, PT, R12, 0x1, PT ;  /* 0x000000010c00780c */ /* 0x000fe40003f05070 */
[----:B------:R-:W0:Y:S02]  /*0f80*/  LDC R13, c[0x0][0x3e0] ;  /* 0x0000f800ff0d7b82 */ /* 0x000e240000000800 */
[----:B------:R-:W-:-:S02]  /*0f90*/  FSEL R12, R10, -0.00019574658654164522886, !P0 ;  /* 0xb94d41530a0c7808 */ /* 0x000fc40004000000 */
[----:B------:R-:W-:Y:S02]  /*0fa0*/  FSEL R14, R4, 0.0083327032625675201416, !P0 ;  /* 0x3c0885e4040e7808 */ /* 0x000fe40004000000 */
[----:B------:R-:W-:Y:S02]  /*0fb0*/  FSEL R0, R0, 1, P0 ;  /* 0x3f80000000007808 */ /* 0x000fe40000000000 */
[----:B------:R-:W1:Y:S01]  /*0fc0*/  LDC R23, c[0x0][0x39c] ;  /* 0x0000e700ff177b82 */ /* 0x000e620000000800 */
[----:B------:R-:W-:Y:S01]  /*0fd0*/  FFMA R12, R11, R12, R14 ;  /* 0x0000000c0b0c7223 */ /* 0x000fe2000000000e */
[----:B------:R-:W-:Y:S02]  /*0fe0*/  FSEL R14, -R2, -0.16666662693023681641, !P0 ;  /* 0xbe2aaaa8020e7808 */ /* 0x000fe40004000100 */
[----:B------:R-:W-:-:S03]  /*0ff0*/  LOP3.LUT P0, RZ, R7, 0x2, RZ, 0xc0, !PT ;  /* 0x0000000207ff7812 */ /* 0x000fc6000780c0ff */
[C---:B------:R-:W-:Y:S01]  /*1000*/  FFMA R12, R11.reuse, R12, R14 ;  /* 0x0000000c0b0c7223 */ /* 0x040fe2000000000e */
[----:B------:R-:W-:-:S04]  /*1010*/  FFMA R11, R11, R0, RZ ;  /* 0x000000000b0b7223 */ /* 0x000fc800000000ff */
[----:B------:R-:W-:Y:S01]  /*1020*/  FFMA R0, R11, R12, R0 ;  /* 0x0000000c0b007223 */ /* 0x000fe20000000000 */
[----:B0-----:R-:W-:-:S04]  /*1030*/  FFMA R6, R6, UR5, R13 ;  /* 0x0000000506067c23 */ /* 0x001fc8000800000d */
[----:B------:R-:W-:Y:S01]  /*1040*/  @P0 FADD R0, RZ, -R0 ;  /* 0x80000000ff000221 */ /* 0x000fe20000000000 */
[C---:B------:R-:W-:Y:S01]  /*1050*/  FMUL R13, R6.reuse, 0.63661974668502807617 ;  /* 0x3f22f983060d7820 */ /* 0x040fe20000400000 */
[----:B------:R-:W-:-:S03]  /*1060*/  FSETP.GE.AND P1, PT, |R6|, 105615, PT ;  /* 0x47ce47800600780b */ /* 0x000fc60003f26200 */
[----:B------:R-:W0:Y:S01]  /*1070*/  F2I.NTZ R10, R13 ;  /* 0x0000000d000a7305 */ /* 0x000e220000203100 */
[----:B-1----:R-:W-:Y:S01]  /*1080*/  FFMA R7, R0, UR4, R23 ;  /* 0x0000000400077c23 */ /* 0x002fe20008000017 */
        /* <DEDUP_REMOVED lines=15> */
.L_x_7:
        /* <DEDUP_REMOVED lines=47> */
[----:B------:R-:W-:Y:S01]  /*1470*/  @P3 MOV R10, R17 ;  /* 0x00000011000a3202 */ /* 0x000fe20000000f00 */
[----:B------:R-:W-:Y:S02]  /*1480*/  @P5 IMAD.MOV.U32 R10, RZ, RZ, R15 ;  /* 0x000000ffff0a5224 */ /* 0x000fe400078e000f */
[----:B------:R-:W-:Y:S02]  /*1490*/  @P3 IMAD.MOV.U32 R11, RZ, RZ, R18 ;  /* 0x000000ffff0b3224 */ /* 0x000fe400078e0012 */
[----:B------:R-:W-:Y:S01]  /*14a0*/  @P5 IMAD.MOV.U32 R11, RZ, RZ, R17 ;  /* 0x000000ffff0b5224 */ /* 0x000fe200078e0011 */
[----:B------:R-:W-:Y:S01]  /*14b0*/  @P4 MOV R11, R15 ;  /* 0x0000000f000b4202 */ /* 0x000fe20000000f00 */
[----:B------:R-:W-:Y:S01]  /*14c0*/  IMAD.MOV.U32 R23, RZ, RZ, R10 ;  /* 0x000000ffff177224 */ /* 0x000fe200078e000a */
[----:B------:R-:W-:Y:S06]  /*14d0*/  @!P6 BRA `(.L_x_8) ;  /* 0x00000000002ce947 */ /* 0x000fec0003800000 */
[----:B------:R-:W-:Y:S01]  /*14e0*/  @P2 IMAD.MOV.U32 R10, RZ, RZ, R22 ;  /* 0x000000ffff0a2224 */ /* 0x000fe200078e0016 */
[----:B------:R-:W-:Y:S01]  /*14f0*/  @P1 MOV R10, R21 ;  /* 0x00000015000a1202 */ /* 0x000fe20000000f00 */
[----:B------:R-:W-:Y:S01]  /*1500*/  @P0 IMAD.MOV.U32 R10, RZ, RZ, R20 ;  /* 0x000000ffff0a0224 */ /* 0x000fe200078e0014 */
[----:B------:R-:W-:Y:S01]  /*1510*/  ISETP.EQ.AND P0, PT, R12, 0x8, PT ;  /* 0x000000080c00780c */ /* 0x000fe20003f02270 */
[----:B------:R-:W-:Y:S01]  /*1520*/  @P3 IMAD.MOV.U32 R10, RZ, RZ, R19 ;  /* 0x000000ffff0a3224 */ /* 0x000fe200078e0013 */
[----:B------:R-:W-:Y:S01]  /*1530*/  @P5 MOV R10, R18 ;  /* 0x00000012000a5202 */ /* 0x000fe20000000f00 */
[----:B------:R-:W-:Y:S01]  /*1540*/  @P4 IMAD.MOV.U32 R10, RZ, RZ, R17 ;  /* 0x000000ffff0a4224 */ /* 0x000fe200078e0011 */
[----:B------:R-:W-:-:S04]  /*1550*/  LOP3.LUT R0, R0, 0x1f, RZ, 0xc0, !PT ;  /* 0x0000001f00007812 */ /* 0x000fc800078ec0ff */
[----:B------:R-:W-:-:S05]  /*1560*/  SHF.L.W.U32.HI R23, R11, R0, R23 ;  /* 0x000000000b177219 */ /* 0x000fca0000010e17 */
[----:B------:R-:W-:-:S05]  /*1570*/  @P0 IMAD.MOV.U32 R10, RZ, RZ, R15 ;  /* 0x000000ffff0a0224 */ /* 0x000fca00078e000f */
[----:B------:R-:W-:-:S07]  /*1580*/  SHF.L.W.U32.HI R11, R10, R0, R11 ;  /* 0x000000000a0b7219 */ /* 0x000fce0000010e0b */
.L_x_8:
[C---:B------:R-:W-:Y:S01]  /*1590*/  SHF.L.W.U32.HI R25, R11.reuse, 0x2, R23 ;  /* 0x000000020b197819 */ /* 0x040fe20000010e17 */
[----:B------:R-:W-:Y:S01]  /*15a0*/  UMOV UR6, 0x54442d19 ;  /* 0x54442d1900067882 */ /* 0x000fe20000000000 */
[----:B------:R-:W-:Y:S01]  /*15b0*/  SHF.L.U32 R11, R11, 0x2, RZ ;  /* 0x000000020b0b7819 */ /* 0x000fe200000006ff */
[----:B------:R-:W-:Y:S01]  /*15c0*/  UMOV UR7, 0x3bf921fb ;  /* 0x3bf921fb00077882 */ /* 0x000fe20000000000 */
[----:B------:R-:W-:Y:S02]  /*15d0*/  SHF.R.S32.HI R0, RZ, 0x1f, R25 ;  /* 0x0000001fff007819 */ /* 0x000fe40000011419 */
[----:B------:R-:W-:Y:S02]  /*15e0*/  ISETP.GE.AND P0, PT, R6, RZ, PT ;  /* 0x000000ff0600720c */ /* 0x000fe40003f06270 */
[C---:B------:R-:W-:Y:S02]  /*15f0*/  LOP3.LUT R14, R0.reuse, R11, RZ, 0x3c, !PT ;  /* 0x0000000b000e7212 */ /* 0x040fe400078e3cff */
[----:B------:R-:W-:-:S02]  /*1600*/  LOP3.LUT R15, R0, R25, RZ, 0x3c, !PT ;  /* 0x00000019000f7212 */ /* 0x000fc400078e3cff */
[----:B------:R-:W-:Y:S02]  /*1610*/  LOP3.LUT R6, R25, R6, RZ, 0x3c, !PT ;  /* 0x0000000619067212 */ /* 0x000fe400078e3cff */
[----:B------:R-:W0:Y:S02]  /*1620*/  I2F.F64.S64 R10, R14 ;  /* 0x0000000e000a7312 */ /* 0x000e240000301c00 */
[----:B------:R-:W-:Y:S01]  /*1630*/  ISETP.GE.AND P1, PT, R6, RZ, PT ;  /* 0x000000ff0600720c */ /* 0x000fe20003f26270 */
[----:B0-----:R-:W-:Y:S01]  /*1640*/  DMUL R12, R10, UR6 ;  /* 0x000000060a0c7c28 */ /* 0x001fe20008000000 */
[----:B------:R-:W-:-:S04]  /*1650*/  SHF.R.U32.HI R10, RZ, 0x1e, R23 ;  /* 0x0000001eff0a7819 */ /* 0x000fc80000011617 */
[----:B------:R-:W-:-:S05]  /*1660*/  LEA.HI R10, R25, R10, RZ, 0x1 ;  /* 0x0000000a190a7211 */ /* 0x000fca00078f08ff */
[----:B------:R-:W0:Y:S01]  /*1670*/  F2F.F32.F64 R12, R12 ;  /* 0x0000000c000c7310 */ /* 0x000e220000301000 */
[----:B------:R-:W-:-:S04]  /*1680*/  IMAD.MOV R0, RZ, RZ, -R10 ;  /* 0x000000ffff007224 */ /* 0x000fc800078e0a0a */
[----:B------:R-:W-:Y:S01]  /*1690*/  @!P0 IMAD.MOV.U32 R10, RZ, RZ, R0 ;  /* 0x000000ffff0a8224 */ /* 0x000fe200078e0000 */
[----:B0-----:R-:W-:-:S07]  /*16a0*/  FSEL R0, -R12, R12, !P1 ;  /* 0x0000000c0c007208 */ /* 0x001fce0004800100 */
.L_x_6:
[----:B------:R-:W0:Y:S01]  /*16b0*/  LDC R6, c[0x0][0x3d8] ;  /* 0x0000f600ff067b82 */ /* 0x000e220000000800 */
[----:B------:R-:W-:Y:S01]  /*16c0*/  FMUL R12, R0, R0 ;  /* 0x00000000000c7220 */ /* 0x000fe20000400000 */
[----:B------:R-:W-:Y:S01]  /*16d0*/  LOP3.LUT R13, R10, 0x1, RZ, 0xc0, !PT ;  /* 0x000000010a0d7812 */ /* 0x000fe200078ec0ff */
[----:B------:R-:W1:Y:S03]  /*16e0*/  LDCU UR4, c[0x0][0x3cc] ;  /* 0x00007980ff0477ac */ /* 0x000e660008000800 */
[----:B------:R-:W-:Y:S02]  /*16f0*/  ISETP.NE.U32.AND P0, PT, R13, 0x1, PT ;  /* 0x000000010d00780c */ /* 0x000fe40003f05070 */
[----:B------:R-:W0:Y:S02]  /*1700*/  LDC R11, c[0x0][0x3e4] ;  /* 0x0000f900ff0b7b82 */ /* 0x000e240000000800 */
[----:B------:R-:W-:-:S02]  /*1710*/  FSEL R15, R4, 0.0083327032625675201416, !P0 ;  /* 0x3c0885e4040f7808 */ /* 0x000fc40004000000 */
[----:B------:R-:W-:-:S04]  /*1720*/  FSEL R0, R0, 1, P0 ;  /* 0x3f80000000007808 */ /* 0x000fc80000000000 */
[----:B------:R-:W1:Y:S08]  /*1730*/  LDC R25, c[0x0][0x3c0] ;  /* 0x0000f000ff197b82 */ /* 0x000e700000000800 */
[----:B------:R-:W2:Y:S01]  /*1740*/  LDC R16, c[0x0][0x3b4] ;  /* 0x0000ed00ff107b82 */ /* 0x000ea20000000800 */
[----:B0-----:R-:W-:Y:S01]  /*1750*/  FFMA R6, R6, UR5, R11 ;  /* 0x0000000506067c23 */ /* 0x001fe2000800000b */
[----:B------:R-:W-:-:S06]  /*1760*/  FFMA R11, R12, R3, -0.0013887860113754868507 ;  /* 0xbab607ed0c0b7423 */ /* 0x000fcc0000000003 */
[----:B------:R-:W2:Y:S01]  /*1770*/  LDC R27, c[0x0][0x3a0] ;  /* 0x0000e800ff1b7b82 */ /* 0x000ea20000000800 */
[C---:B------:R-:W-:Y:S01]  /*1780*/  FMUL R14, R6.reuse, 0.63661974668502807617 ;  /* 0x3f22f983060e7820 */ /* 0x040fe20000400000 */
[----:B------:R-:W-:Y:S02]  /*1790*/  FSETP.GE.AND P1, PT, |R6|, 105615, PT ;  /* 0x47ce47800600780b */ /* 0x000fe40003f26200 */
[----:B------:R-:W-:Y:S02]  /*17a0*/  FSEL R13, R11, -0.00019574658654164522886, !P0 ;  /* 0xb94d41530b0d7808 */ /* 0x000fe40004000000 */
[----:B------:R-:W0:Y:S03]  /*17b0*/  F2I.NTZ R11, R14 ;  /* 0x0000000e000b7305 */ /* 0x000e260000203100 */
[----:B------:R-:W-:Y:S01]  /*17c0*/  FFMA R13, R12, R13, R15 ;  /* 0x0000000d0c0d7223 */ /* 0x000fe2000000000f */
[----:B------:R-:W-:-:S02]  /*17d0*/  FSEL R15, -R2, -0.16666662693023681641, !P0 ;  /* 0xbe2aaaa8020f7808 */ /* 0x000fc40004000100 */
[----:B------:R-:W-:-:S03]  /*17e0*/  LOP3.LUT P0, RZ, R10, 0x2, RZ, 0xc0, !PT ;  /* 0x000000020aff7812 */ /* 0x000fc6000780c0ff */
[C---:B------:R-:W-:Y:S01]  /*17f0*/  FFMA R15, R12.reuse, R13, R15 ;  /* 0x0000000d0c0f7223 */ /* 0x040fe2000000000f */
[----:B------:R-:W-:-:S04]  /*1800*/  FFMA R13, R12, R0, RZ ;  /* 0x000000000c0d7223 */ /* 0x000fc800000000ff */
[----:B------:R-:W-:Y:S01]  /*1810*/  FFMA R0, R13, R15, R0 ;  /* 0x0000000f0d007223 */ /* 0x000fe20000000000 */
[----:B0-----:R-:W-:Y:S01]  /*1820*/  I2FP.F32.S32 R23, R11 ;  /* 0x0000000b00177245 */ /* 0x001fe20000201400 */
[----:B--2---:R-:W-:-:S03]  /*1830*/  FFMA R14, R16, UR5, R27 ;  /* 0x00000005100e7c23 */ /* 0x004fc6000800001b */
[----:B------:R-:W-:Y:S01]  /*1840*/  @P0 FADD R0, RZ, -R0 ;  /* 0x80000000ff000221 */ /* 0x000fe20000000000 */
[----:B------:R-:W-:-:S03]  /*1850*/  FFMA R10, R23, -1.5707962512969970703, R6 ;  /* 0xbfc90fda170a7823 */ /* 0x000fc60000000006 */
[----:B-1----:R-:W-:Y:S01]  /*1860*/  FFMA R34, R0, UR4, R25 ;  /* 0x0000000400227c23 */ /* 0x002fe20008000019 */
[----:B------:R-:W-:-:S04]  /*1870*/  FFMA R10, R23, -7.5497894158615963534e-08, R10 ;  /* 0xb3a22168170a7823 */ /* 0x000fc8000000000a */
[----:B------:R-:W-:Y:S01]  /*1880*/  FFMA R0, R23, -5.3903029534742383927e-15, R10 ;  /* 0xa7c234c517007823 */ /* 0x000fe2000000000a */
[----:B------:R-:W-:Y:S06]  /*1890*/  @!P1 BRA `(.L_x_9) ;  /* 0x0000000400789947 */ /* 0x000fec0003800000 */
[----:B------:R-:W-:-:S13]  /*18a0*/  FSETP.NEU.AND P0, PT, |R6|, +INF , PT ;  /* 0x7f8000000600780b */ /* 0x000fda0003f0d200 */
[----:B------:R-:W-:Y:S01]  /*18b0*/  @!P0 FMUL R0, RZ, R6 ;  /* 0x00000006ff008220 */ /* 0x000fe20000400000 */
[----:B------:R-:W-:Y:S01]  /*18c0*/  @!P0 MOV R11, RZ ;  /* 0x000000ff000b8202 */ /* 0x000fe20000000f00 */
[----:B------:R-:W-:Y:S06]  /*18d0*/  @!P0 BRA `(.L_x_9) ;  /* 0x0000000400688947 */ /* 0x000fec0003800000 */
[----:B------:R-:W-:Y:S02]  /*18e0*/  IMAD.SHL.U32 R0, R6, 0x100, RZ ;  /* 0x0000010006007824 */ /* 0x000fe400078e00ff */
[----:B------:R-:W-:Y:S02]  /*18f0*/  HFMA2 R15, -RZ, RZ, 0, 0 ;  /* 0x00000000ff0f7431 */ /* 0x000fe400000001ff */
[----:B------:R-:W-:Y:S01]  /*1900*/  IMAD.MOV.U32 R23, RZ, RZ, RZ ;  /* 0x000000ffff177224 */ /* 0x000fe200078e00ff */
[----:B------:R-:W0:Y:S01]  /*1910*/  LDCU.64 UR6, c[0x4][URZ] ;  /* 0x01000000ff0677ac */ /* 0x000e220008000a00 */
[----:B------:R-:W-:Y:S01]  /*1920*/  IMAD.MOV.U32 R16, RZ, RZ, RZ ;  /* 0x000000ffff107224 */ /* 0x000fe200078e00ff */
[----:B------:R-:W-:Y:S01]  /*1930*/  LOP3.LUT R0, R0, 0x80000000, RZ, 0xfc, !PT ;  /* 0x8000000000007812 */ /* 0x000fe200078efcff */
[----:B------:R-:W-:-:S06]  /*1940*/  UMOV UR4, URZ ;  /* 0x000000ff00047c82 */ /* 0x000fcc0008000000 */
.L_x_10:
        /* <DEDUP_REMOVED lines=65> */
.L_x_11:
        /* <DEDUP_REMOVED lines=18> */
.L_x_9:
[----:B------:R-:W-:Y:S01]  /*1e80*/  FMUL R12, R14, 0.63661974668502807617 ;  /* 0x3f22f9830e0c7820 */ /* 0x000fe20000400000 */
[----:B------:R-:W-:Y:S01]  /*1e90*/  FMUL R6, R0, R0 ;  /* 0x0000000000067220 */ /* 0x000fe20000400000 */
[----:B------:R-:W-:Y:S01]  /*1ea0*/  LOP3.LUT R13, R11, 0x1, RZ, 0xc0, !PT ;  /* 0x000000010b0d7812 */ /* 0x000fe200078ec0ff */
[----:B------:R-:W0:Y:S01]  /*1eb0*/  LDC R25, c[0x0][0x3c4] ;  /* 0x0000f100ff197b82 */ /* 0x000e220000000800 */
[----:B------:R-:W1:Y:S01]  /*1ec0*/  F2I.NTZ R23, R12 ;  /* 0x0000000c00177305 */ /* 0x000e620000203100 */
[----:B------:R-:W-:Y:S01]  /*1ed0*/  FFMA R10, R6, R3, -0.0013887860113754868507 ;  /* 0xbab607ed060a7423 */ /* 0x000fe20000000003 */
[----:B------:R-:W-:Y:S01]  /*1ee0*/  ISETP.NE.U32.AND P0, PT, R13, 0x1, PT ;  /* 0x000000010d00780c */ /* 0x000fe20003f05070 */
[----:B------:R-:W0:Y:S01]  /*1ef0*/  LDCU UR4, c[0x0][0x3d0] ;  /* 0x00007a00ff0477ac */ /* 0x000e220008000800 */
[----:B------:R-:W-:Y:S02]  /*1f00*/  LOP3.LUT P1, RZ, R11, 0x2, RZ, 0xc0, !PT ;  /* 0x000000020bff7812 */ /* 0x000fe4000782c0ff */
[----:B------:R-:W-:-:S02]  /*1f10*/  FSEL R13, R10, -0.00019574658654164522886, !P0 ;  /* 0xb94d41530a0d7808 */ /* 0x000fc40004000000 */
[----:B------:R-:W-:Y:S02]  /*1f20*/  FSEL R15, R4, 0.0083327032625675201416, !P0 ;  /* 0x3c0885e4040f7808 */ /* 0x000fe40004000000 */
[----:B------:R-:W-:Y:S02]  /*1f30*/  FSEL R11, -R2, -0.16666662693023681641, !P0 ;  /* 0xbe2aaaa8020b7808 */ /* 0x000fe40004000100 */
[----:B------:R-:W-:Y:S01]  /*1f40*/  FSEL R0, R0, 1, P0 ;  /* 0x3f80000000007808 */ /* 0x000fe20000000000 */
[----:B------:R-:W-:Y:S01]  /*1f50*/  FFMA R13, R6, R13, R15 ;  /* 0x0000000d060d7223 */ /* 0x000fe2000000000f */
[----:B------:R-:W-:Y:S02]  /*1f60*/  FSETP.GE.AND P2, PT, |R14|, 105615, PT ;  /* 0x47ce47800e00780b */ /* 0x000fe40003f46200 */
[----:B-1----:R-:W-:Y:S01]  /*1f70*/  I2FP.F32.S32 R15, R23 ;  /* 0x00000017000f7245 */ /* 0x002fe20000201400 */
[C---:B------:R-:W-:Y:S01]  /*1f80*/  FFMA R13, R6.reuse, R13, R11 ;  /* 0x0000000d060d7223 */ /* 0x040fe2000000000b */
[----:B------:R-:W-:Y:S01]  /*1f90*/  FFMA R11, R6, R0, RZ ;  /* 0x00000000060b7223 */ /* 0x000fe200000000ff */
[----:B------:R-:W-:-:S02]  /*1fa0*/  MOV R16, R23 ;  /* 0x0000001700107202 */ /* 0x000fc40000000f00 */
[----:B------:R-:W-:Y:S01]  /*1fb0*/  FFMA R6, R15, -1.5707962512969970703, R14 ;  /* 0xbfc90fda0f067823 */ /* 0x000fe2000000000e */
[----:B------:R-:W-:-:S03]  /*1fc0*/  FFMA R0, R11, R13, R0 ;  /* 0x0000000d0b007223 */ /* 0x000fc60000000000 */
[----:B------:R-:W-:Y:S01]  /*1fd0*/  FFMA R6, R15, -7.5497894158615963534e-08, R6 ;  /* 0xb3a221680f067823 */ /* 0x000fe20000000006 */
[----:B------:R-:W-:-:S03]  /*1fe0*/  @P1 FADD R0, RZ, -R0 ;  /* 0x80000000ff001221 */ /* 0x000fc60000000000 */
[----:B------:R-:W-:Y:S01]  /*1ff0*/  FFMA R15, R15, -5.3903029534742383927e-15, R6 ;  /* 0xa7c234c50f0f7823 */ /* 0x000fe20000000006 */
[----:B0-----:R-:W-:Y:S01]  /*2000*/  FFMA R10, R0, UR4, R25 ;  /* 0x00000004000a7c23 */ /* 0x001fe20008000019 */
[----:B------:R-:W-:Y:S02]  /*2010*/  P2R R0, PR, RZ, 0x4 ;  /* 0x00000004ff007803 */ /* 0x000fe40000000000 */
[----:B------:R-:W-:Y:S01]  /*2020*/  IMAD.MOV.U32 R0, RZ, RZ, R15 ;  /* 0x000000ffff007224 */ /* 0x000fe200078e000f */
[----:B------:R-:W-:Y:S06]  /*2030*/  @!P2 BRA `(.L_x_12) ;  /* 0x000000040074a947 */ /* 0x000fec0003800000 */
[----:B------:R-:W-:-:S13]  /*2040*/  FSETP.NEU.AND P0, PT, |R14|, +INF , PT ;  /* 0x7f8000000e00780b */ /* 0x000fda0003f0d200 */
[----:B------:R-:W-:Y:S01]  /*2050*/  @!P0 FMUL R0, RZ, R14 ;  /* 0x0000000eff008220 */ /* 0x000fe20000400000 */
[----:B------:R-:W-:Y:S01]  /*2060*/  @!P0 IMAD.MOV.U32 R23, RZ, RZ, RZ ;  /* 0x000000ffff178224 */ /* 0x000fe200078e00ff */
[----:B------:R-:W-:Y:S06]  /*2070*/  @!P0 BRA `(.L_x_12) ;  /* 0x0000000400648947 */ /* 0x000fec0003800000 */
[----:B------:R-:W-:Y:S01]  /*2080*/  SHF.L.U32 R0, R14, 0x8, RZ ;  /* 0x000000080e007819 */ /* 0x000fe200000006ff */
[----:B------:R-:W-:Y:S01]  /*2090*/  IMAD.MOV.U32 R23, RZ, RZ, RZ ;  /* 0x000000ffff177224 */ /* 0x000fe200078e00ff */
[----:B------:R-:W-:Y:S01]  /*20a0*/  MOV R26, RZ ;  /* 0x000000ff001a7202 */ /* 0x000fe20000000f00 */
[----:B------:R-:W-:Y:S01]  /*20b0*/  IMAD.MOV.U32 R11, RZ, RZ, RZ ;  /* 0x000000ffff0b7224 */ /* 0x000fe200078e00ff */
[----:B------:R-:W-:Y:S01]  /*20c0*/  LOP3.LUT R0, R0, 0x80000000, RZ, 0xfc, !PT ;  /* 0x8000000000007812 */ /* 0x000fe200078efcff */
[----:B------:R-:W0:Y:S01]  /*20d0*/  LDCU.64 UR6, c[0x4][URZ] ;  /* 0x01000000ff0677ac */ /* 0x000e220008000a00 */
[----:B------:R-:W-:-:S05]  /*20e0*/  UMOV UR4, URZ ;  /* 0x000000ff00047c82 */ /* 0x000fca0008000000 */
.L_x_13:
        /* <DEDUP_REMOVED lines=11> */
[----:B------:R-:W-:Y:S01]  /*21a0*/  ISETP.EQ.AND P5, PT, R26, 0x14, PT ;  /* 0x000000141a00780c */ /* 0x000fe20003fa2270 */
[----:B--2---:R-:W-:-:S03]  /*21b0*/  IMAD.WIDE.U32 R12, R13, R0, RZ ;  /* 0x000000000d0c7225 */ /* 0x004fc600078e00ff */
[----:B------:R-:W-:-:S04]  /*21c0*/  IADD3 R6, P2, PT, R12, R23, RZ ;  /* 0x000000170c067210 */ /* 0x000fc80007f5e0ff */
[----:B------:R-:W-:Y:S01]  /*21d0*/  IADD3.X R23, PT, PT, R13, R11, RZ, P2, !PT ;  /* 0x0000000b0d177210 */ /* 0x000fe200017fe4ff */
[--C-:B------:R-:W-:Y:S01]  /*21e0*/  @P0 IMAD.MOV.U32 R22, RZ, RZ, R6.reuse ;  /* 0x000000ffff160224 */ /* 0x100fe200078e0006 */
[C---:B------:R-:W-:Y:S01]  /*21f0*/  ISETP.EQ.AND P2, PT, R26.reuse, 0x8, PT ;  /* 0x000000081a00780c */ /* 0x040fe20003f42270 */
[--C-:B------:R-:W-:Y:S02]  /*2200*/  @P1 IMAD.MOV.U32 R21, RZ, RZ, R6.reuse ;  /* 0x000000ffff151224 */ /* 0x100fe400078e0006 */
[----:B------:R-:W-:Y:S01]  /*2210*/  @P5 MOV R17, R6 ;  /* 0x0000000600115202 */ /* 0x000fe20000000f00 */
[--C-:B------:R-:W-:Y:S02]  /*2220*/  @P3 IMAD.MOV.U32 R19, RZ, RZ, R6.reuse ;  /* 0x000000ffff133224 */ /* 0x100fe400078e0006 */
[----:B------:R-:W-:Y:S02]  /*2230*/  @P4 IMAD.MOV.U32 R18, RZ, RZ, R6 ;  /* 0x000000ffff124224 */ /* 0x000fe400078e0006 */
[----:B------:R-:W-:-:S05]  /*2240*/  VIADD R26, R26, 0x4 ;  /* 0x000000041a1a7836 */ /* 0x000fca0000000000 */
[----:B------:R-:W-:Y:S01]  /*2250*/  @P2 MOV R20, R6 ;  /* 0x0000000600142202 */ /* 0x000fe20000000f00 */
        /* <DEDUP_REMOVED lines=12> */
[----:B------:R-:W-:-:S03]  /*2320*/  ISETP.EQ.AND P5, PT, R13, 0x4, PT ;  /* 0x000000040d00780c */ /* 0x000fc60003fa2270 */
[--C-:B------:R-:W-:Y:S01]  /*2330*/  @P3 IMAD.MOV.U32 R6, RZ, RZ, R22.reuse ;  /* 0x000000ffff063224 */ /* 0x100fe200078e0016 */
[C---:B------:R-:W-:Y:S01]  /*2340*/  ISETP.EQ.AND P3, PT, R13.reuse, -0x4, PT ;  /* 0xfffffffc0d00780c */ /* 0x040fe20003f62270 */
[----:B------:R-:W-:Y:S01]  /*2350*/  @P4 IMAD.MOV.U32 R11, RZ, RZ, R22 ;  /* 0x000000ffff0b4224 */ /* 0x000fe200078e0016 */
[----:B------:R-:W-:Y:S01]  /*2360*/  @P4 MOV R6, R21 ;  /* 0x0000001500064202 */ /* 0x000fe20000000f00 */
[----:B------:R-:W-:Y:S01]  /*2370*/  @P0 IMAD.MOV.U32 R11, RZ, RZ, R21 ;  /* 0x000000ffff0b0224 */ /* 0x000fe200078e0015 */
[----:B------:R-:W-:Y:S01]  /*2380*/  ISETP.EQ.AND P4, PT, R13, RZ, PT ;  /* 0x000000ff0d00720c */ /* 0x000fe20003f82270 */
[----:B------:R-:W-:Y:S01]  /*2390*/  @P0 IMAD.MOV.U32 R6, RZ, RZ, R20 ;  /* 0x000000ffff060224 */ /* 0x000fe200078e0014 */
[----:B------:R-:W-:Y:S01]  /*23a0*/  @P1 MOV R11, R20 ;  /* 0x00000014000b1202 */ /* 0x000fe20000000f00 */
[--C-:B------:R-:W-:Y:S01]  /*23b0*/  @P1 IMAD.MOV.U32 R6, RZ, RZ, R19.reuse ;  /* 0x000000ffff061224 */ /* 0x100fe200078e0013 */
[----:B------:R-:W-:Y:S01]  /*23c0*/  @P2 MOV R6, R18 ;  /* 0x0000001200062202 */ /* 0x000fe20000000f00 */
[----:B------:R-:W-:-:S04]  /*23d0*/  @P2 IMAD.MOV.U32 R11, RZ, RZ, R19 ;  /* 0x000000ffff0b2224 */ /* 0x000fc800078e0013 */
[----:B------:R-:W-:Y:S02]  /*23e0*/  @P3 IMAD.MOV.U32 R11, RZ, RZ, R18 ;  /* 0x000000ffff0b3224 */ /* 0x000fe400078e0012 */
[----:B------:R-:W-:Y:S02]  /*23f0*/  @P3 IMAD.MOV.U32 R6, RZ, RZ, R17 ;  /* 0x000000ffff063224 */ /* 0x000fe400078e0011 */
[----:B------:R-:W-:Y:S01]  /*2400*/  @P4 MOV R11, R17 ;  /* 0x00000011000b4202 */ /* 0x000fe20000000f00 */
[--C-:B------:R-:W-:Y:S02]  /*2410*/  @P4 IMAD.MOV.U32 R6, RZ, RZ, R23.reuse ;  /* 0x000000ffff064224 */ /* 0x100fe400078e0017 */
[----:B------:R-:W-:Y:S01]  /*2420*/  @P5 IMAD.MOV.U32 R11, RZ, RZ, R23 ;  /* 0x000000ffff0b5224 */ /* 0x000fe200078e0017 */
[----:B------:R-:W-:Y:S06]  /*2430*/  @!P6 BRA `(.L_x_14) ;  /* 0x00000000002ce947 */ /* 0x000fec0003800000 */
[----:B------:R-:W-:Y:S01]  /*2440*/  @P0 MOV R12, R22 ;  /* 0x00000016000c0202 */ /* 0x000fe20000000f00 */
[----:B------:R-:W-:Y:S01]  /*2450*/  @P1 IMAD.MOV.U32 R12, RZ, RZ, R21 ;  /* 0x000000ffff0c1224 */ /* 0x000fe200078e0015 */
[----:B------:R-:W-:Y:S01]  /*2460*/  ISETP.EQ.AND P0, PT, R13, 0x8, PT ;  /* 0x000000080d00780c */ /* 0x000fe20003f02270 */
[----:B------:R-:W-:Y:S01]  /*2470*/  @P2 IMAD.MOV.U32 R12, RZ, RZ, R20 ;  /* 0x000000ffff0c2224 */ /* 0x000fe200078e0014 */
[----:B------:R-:W-:Y:S01]  /*2480*/  @P3 MOV R12, R19 ;  /* 0x00000013000c3202 */ /* 0x000fe20000000f00 */
[----:B------:R-:W-:Y:S01]  /*2490*/  @P4 IMAD.MOV.U32 R12, RZ, RZ, R18 ;  /* 0x000000ffff0c4224 */ /* 0x000fe200078e0012 */
[----:B------:R-:W-:Y:S01]  /*24a0*/  LOP3.LUT R0, R0, 0x1f, RZ, 0xc0, !PT ;  /* 0x0000001f00007812 */ /* 0x000fe200078ec0ff */
[----:B------:R-:W-:-:S03]  /*24b0*/  @P5 IMAD.MOV.U32 R12, RZ, RZ, R17 ;  /* 0x000000ffff0c5224 */ /* 0x000fc600078e0011 */
[----:B------:R-:W-:-:S05]  /*24c0*/  SHF.L.W.U32.HI R6, R11, R0, R6 ;  /* 0x000000000b067219 */ /* 0x000fca0000010e06 */
[----:B------:R-:W-:-:S04]  /*24d0*/  @P0 MOV R12, R23 ;  /* 0x00000017000c0202 */ /* 0x000fc80000000f00 */
[----:B------:R-:W-:-:S07]  /*24e0*/  SHF.L.W.U32.HI R11, R12, R0, R11 ;  /* 0x000000000c0b7219 */ /* 0x000fce0000010e0b */
.L_x_14:
[C-C-:B------:R-:W-:Y:S01]  /*24f0*/  SHF.L.W.U32.HI R23, R11.reuse, 0x2, R6.reuse ;  /* 0x000000020b177819 */ /* 0x140fe20000010e06 */
[----:B------:R-:W-:Y:S01]  /*2500*/  IMAD.SHL.U32 R11, R11, 0x4, RZ ;  /* 0x000000040b0b7824 */ /* 0x000fe200078e00ff */
[----:B------:R-:W-:Y:S01]  /*2510*/  UMOV UR6, 0x54442d19 ;  /* 0x54442d1900067882 */ /* 0x000fe20000000000 */
[----:B------:R-:W-:Y:S01]  /*2520*/  UMOV UR7, 0x3bf921fb ;  /* 0x3bf921fb00077882 */ /* 0x000fe20000000000 */
[----:B------:R-:W-:Y:S02]  /*2530*/  SHF.R.S32.HI R0, RZ, 0x1f, R23 ;  /* 0x0000001fff007819 */ /* 0x000fe40000011417 */
[----:B------:R-:W-:Y:S02]  /*2540*/  SHF.R.U32.HI R6, RZ, 0x1e, R6 ;  /* 0x0000001eff067819 */ /* 0x000fe40000011606 */
[C---:B------:R-:W-:Y:S02]  /*2550*/  LOP3.LUT R24, R0.reuse, R11, RZ, 0x3c, !PT ;  /* 0x0000000b00187212 */ /* 0x040fe400078e3cff */
[----:B------:R-:W-:-:S02]  /*2560*/  LOP3.LUT R25, R0, R23, RZ, 0x3c, !PT ;  /* 0x0000001700197212 */ /* 0x000fc400078e3cff */
[----:B------:R-:W-:Y:S02]  /*2570*/  ISETP.GE.AND P0, PT, R14, RZ, PT ;  /* 0x000000ff0e00720c */ /* 0x000fe40003f06270 */
[----:B------:R-:W0:Y:S01]  /*2580*/  I2F.F64.S64 R12, R24 ;  /* 0x00000018000c7312 */ /* 0x000e220000301c00 */
[C---:B------:R-:W-:Y:S02]  /*2590*/  LOP3.LUT R0, R23.reuse, R14, RZ, 0x3c, !PT ;  /* 0x0000000e17007212 */ /* 0x040fe400078e3cff */
[----:B------:R-:W-:Y:S02]  /*25a0*/  LEA.HI R23, R23, R6, RZ, 0x1 ;  /* 0x0000000617177211 */ /* 0x000fe400078f08ff */
[----:B------:R-:W-:-:S03]  /*25b0*/  ISETP.GE.AND P1, PT, R0, RZ, PT ;  /* 0x000000ff0000720c */ /* 0x000fc60003f26270 */
[----:B------:R-:W-:-:S05]  /*25c0*/  IMAD.MOV R0, RZ, RZ, -R23 ;  /* 0x000000ffff007224 */ /* 0x000fca00078e0a17 */
[----:B------:R-:W-:Y:S01]  /*25d0*/  @!P0 MOV R23, R0 ;  /* 0x0000000000178202 */ /* 0x000fe20000000f00 */
[----:B0-----:R-:W-:-:S10]  /*25e0*/  DMUL R12, R12, UR6 ;  /* 0x000000060c0c7c28 */ /* 0x001fd40008000000 */
[----:B------:R-:W0:Y:S02]  /*25f0*/  F2F.F32.F64 R12, R12 ;  /* 0x0000000c000c7310 */ /* 0x000e240000301000 */
[----:B0-----:R-:W-:-:S07]  /*2600*/  FSEL R0, -R12, R12, !P1 ;  /* 0x0000000c0c007208 */ /* 0x001fce0004800100 */
.L_x_12:
[----:B------:R-:W-:Y:S01]  /*2610*/  FMUL R6, R0, R0 ;  /* 0x0000000000067220 */ /* 0x000fe20000400000 */
[C---:B------:R-:W-:Y:S01]  /*2620*/  LOP3.LUT R13, R23.reuse, 0x1, RZ, 0xc0, !PT ;  /* 0x00000001170d7812 */ /* 0x040fe200078ec0ff */
[----:B------:R-:W0:Y:S01]  /*2630*/  LDC R24, c[0x0][0x3dc] ;  /* 0x0000f700ff187b82 */ /* 0x000e220000000800 */
[----:B------:R-:W-:Y:S02]  /*2640*/  VIADD R12, R23, 0x1 ;  /* 0x00000001170c7836 */ /* 0x000fe40000000000 */
[----:B------:R-:W-:Y:S01]  /*2650*/  FFMA R11, R6, R3, -0.0013887860113754868507 ;  /* 0xbab607ed060b7423 */ /* 0x000fe20000000003 */
[----:B------:R-:W-:Y:S01]  /*2660*/  ISETP.NE.U32.AND P0, PT, R13, 0x1, PT ;  /* 0x000000010d00780c */ /* 0x000fe20003f05070 */
[----:B------:R-:W-:Y:S01]  /*2670*/  IMAD.MOV.U32 R13, RZ, RZ, 0x3c0885e4 ;  /* 0x3c0885e4ff0d7424 */ /* 0x000fe200078e00ff */
[----:B------:R-:W-:Y:S02]  /*2680*/  FSETP.GE.AND P2, PT, |R14|, 105615, PT ;  /* 0x47ce47800e00780b */ /* 0x000fe40003f46200 */
[----:B------:R-:W-:Y:S01]  /*2690*/  FSEL R23, R11, -0.00019574658654164522886, P0 ;  /* 0xb94d41530b177808 */ /* 0x000fe20000000000 */
[----:B------:R-:W0:Y:S01]  /*26a0*/  LDC R27, c[0x0][0x3c8] ;  /* 0x0000f200ff1b7b82 */ /* 0x000e220000000800 */
[----:B------:R-:W-:-:S02]  /*26b0*/  FSEL R25, R13, 0.041666727513074874878, !P0 ;  /* 0x3d2aaabb0d197808 */ /* 0x000fc40004000000 */
[----:B------:R-:W-:Y:S02]  /*26c0*/  MOV R11, 0x3e2aaaa8 ;  /* 0x3e2aaaa8000b7802 */ /* 0x000fe40000000f00 */
[----:B------:R-:W-:Y:S01]  /*26d0*/  LOP3.LUT P1, RZ, R12, 0x2, RZ, 0xc0, !PT ;  /* 0x000000020cff7812 */ /* 0x000fe2000782c0ff */
[----:B------:R-:W-:Y:S01]  /*26e0*/  FFMA R23, R6, R23, R25 ;  /* 0x0000001706177223 */ /* 0x000fe20000000019 */
[----:B------:R-:W-:Y:S02]  /*26f0*/  FSEL R12, -R11, -0.4999999701976776123, !P0 ;  /* 0xbeffffff0b0c7808 */ /* 0x000fe40004000100 */
[----:B------:R-:W-:-:S03]  /*2700*/  FSEL R0, R0, 1, !P0 ;  /* 0x3f80000000007808 */ /* 0x000fc60004000000 */
[C---:B------:R-:W-:Y:S02]  /*2710*/  FFMA R12, R6.reuse, R23, R12 ;  /* 0x00000017060c7223 */ /* 0x040fe4000000000c */
[----:B------:R-:W-:-:S04]  /*2720*/  FFMA R23, R6, R0, RZ ;  /* 0x0000000006177223 */ /* 0x000fc800000000ff */
[----:B------:R-:W-:-:S04]  /*2730*/  FFMA R0, R23, R12, R0 ;  /* 0x0000000c17007223 */ /* 0x000fc80000000000 */
[----:B------:R-:W-:Y:S01]  /*2740*/  @P1 FADD R0, RZ, -R0 ;  /* 0x80000000ff001221 */ /* 0x000fe20000000000 */
[----:B0-----:R-:W-:-:S03]  /*2750*/  FFMA R12, R24, UR5, R27 ;  /* 0x00000005180c7c23 */ /* 0x001fc6000800001b */
[----:B------:R-:W-:Y:S01]  /*2760*/  FMUL R6, R5, R0 ;  /* 0x0000000005067220 */ /* 0x000fe20000400000 */
[----:B------:R-:W-:Y:S06]  /*2770*/  @!P2 BRA `(.L_x_15) ;  /* 0x000000040074a947 */ /* 0x000fec0003800000 */
[----:B------:R-:W-:-:S13]  /*2780*/  FSETP.NEU.AND P0, PT, |R14|, +INF , PT ;  /* 0x7f8000000e00780b */ /* 0x000fda0003f0d200 */
[----:B------:R-:W-:Y:S01]  /*2790*/  @!P0 FMUL R15, RZ, R14 ;  /* 0x0000000eff0f8220 */ /* 0x000fe20000400000 */
[----:B------:R-:W-:Y:S01]  /*27a0*/  @!P0 IMAD.MOV.U32 R16, RZ, RZ, RZ ;  /* 0x000000ffff108224 */ /* 0x000fe200078e00ff */
        /* <DEDUP_REMOVED lines=8> */
.L_x_16:
[----:B0-----:R-:W-:Y:S01]  /*2830*/  MOV R26, UR6 ;  /* 0x00000006001a7c02 */ /* 0x001fe20008000f00 */
        /* <DEDUP_REMOVED lines=11> */
[C---:B------:R-:W-:Y:S02]  /*28f0*/  ISETP.EQ.AND P5, PT, R16.reuse, 0x14, PT ;  /* 0x000000141000780c */ /* 0x040fe40003fa2270 */
[----:B------:R-:W-:Y:S01]  /*2900*/  IADD3 R16, PT, PT, R16, 0x4, RZ ;  /* 0x0000000410107810 */ /* 0x000fe20007ffe0ff */
        /* <DEDUP_REMOVED lines=12> */
[----:B------:R-:W-:-:S03]  /*29d0*/  LOP3.LUT P6, RZ, R24, 0x1f, RZ, 0xc0, !PT ;  /* 0x0000001f18ff7812 */ /* 0x000fc600078cc0ff */
[----:B------:R-:W-:-:S05]  /*29e0*/  VIADD R0, R0, 0xffffff80 ;  /* 0xffffff8000007836 */ /* 0x000fca0000000000 */
        /* <DEDUP_REMOVED lines=8> */
[----:B------:R-:W-:Y:S02]  /*2a70*/  @P3 MOV R0, R22 ;  /* 0x0000001600003202 */ /* 0x000fe40000000f00 */
[C---:B------:R-:W-:Y:S01]  /*2a80*/  ISETP.EQ.AND P3, PT, R25.reuse, -0x4, PT ;  /* 0xfffffffc1900780c */ /* 0x040fe20003f62270 */
[----:B------:R-:W-:Y:S01]  /*2a90*/  @P4 IMAD.MOV.U32 R15, RZ, RZ, R22 ;  /* 0x000000ffff0f4224 */ /* 0x000fe200078e0016 */
[----:B------:R-:W-:Y:S01]  /*2aa0*/  @P2 MOV R15, R21 ;  /* 0x00000015000f2202 */ /* 0x000fe20000000f00 */
[----:B------:R-:W-:Y:S01]  /*2ab0*/  @P4 IMAD.MOV.U32 R0, RZ, RZ, R21 ;  /* 0x000000ffff004224 */ /* 0x000fe200078e0015 */
[----:B------:R-:W-:Y:S01]  /*2ac0*/  ISETP.EQ.AND P4, PT, R25, 0x4, PT ;  /* 0x000000041900780c */ /* 0x000fe20003f82270 */
[--C-:B------:R-:W-:Y:S01]  /*2ad0*/  @P2 IMAD.MOV.U32 R0, RZ, RZ, R20.reuse ;  /* 0x000000ffff002224 */ /* 0x100fe200078e0014 */
[----:B------:R-:W-:Y:S01]  /*2ae0*/  @P1 MOV R0, R19 ;  /* 0x0000001300001202 */ /* 0x000fe20000000f00 */
[----:B------:R-:W-:Y:S02]  /*2af0*/  @P1 IMAD.MOV.U32 R15, RZ, RZ, R20 ;  /* 0x000000ffff0f1224 */ /* 0x000fe400078e0014 */
[----:B------:R-:W-:-:S02]  /*2b00*/  @P0 IMAD.MOV.U32 R15, RZ, RZ, R19 ;  /* 0x000000ffff0f0224 */ /* 0x000fc400078e0013 */
[----:B------:R-:W-:Y:S02]  /*2b10*/  @P0 IMAD.MOV.U32 R0, RZ, RZ, R18 ;  /* 0x000000ffff000224 */ /* 0x000fe400078e0012 */
[----:B------:R-:W-:Y:S01]  /*2b20*/  @P3 MOV R15, R18 ;  /* 0x00000012000f3202 */ /* 0x000fe20000000f00 */
[--C-:B------:R-:W-:Y:S01]  /*2b30*/  @P3 IMAD.MOV.U32 R0, RZ, RZ, R17.reuse ;  /* 0x000000ffff003224 */ /* 0x100fe200078e0011 */
[----:B------:R-:W-:Y:S01]  /*2b40*/  @P5 MOV R0, R23 ;  /* 0x0000001700005202 */ /* 0x000fe20000000f00 */
[----:B------:R-:W-:Y:S02]  /*2b50*/  @P5 IMAD.MOV.U32 R15, RZ, RZ, R17 ;  /* 0x000000ffff0f5224 */ /* 0x000fe400078e0011 */
[----:B------:R-:W-:Y:S01]  /*2b60*/  @P4 IMAD.MOV.U32 R15, RZ, RZ, R23 ;  /* 0x000000ffff0f4224 */ /* 0x000fe200078e0017 */
        /* <DEDUP_REMOVED lines=12> */
.L_x_17:
        /* <DEDUP_REMOVED lines=8> */
[----:B------:R-:W-:Y:S02]  /*2cb0*/  SHF.R.U32.HI R0, RZ, 0x1e, R0 ;  /* 0x0000001eff007819 */ /* 0x000fe40000011600 */
[C---:B------:R-:W-:Y:S02]  /*2cc0*/  LOP3.LUT R14, R23.reuse, R14, RZ, 0x3c, !PT ;  /* 0x0000000e170e7212 */ /* 0x040fe400078e3cff */
[----:B------:R-:W0:Y:S01]  /*2cd0*/  I2F.F64.S64 R24, R24 ;  /* 0x0000001800187312 */ /* 0x000e220000301c00 */
[----:B------:R-:W-:Y:S02]  /*2ce0*/  LEA.HI R16, R23, R0, RZ, 0x1 ;  /* 0x0000000017107211 */ /* 0x000fe400078f08ff */
[----:B------:R-:W-:-:S03]  /*2cf0*/  ISETP.GE.AND P0, PT, R14, RZ, PT ;  /* 0x000000ff0e00720c */ /* 0x000fc60003f06270 */
[----:B------:R-:W-:-:S04]  /*2d00*/  IMAD.MOV R0, RZ, RZ, -R16 ;  /* 0x000000ffff007224 */ /* 0x000fc800078e0a10 */
[----:B------:R-:W-:Y:S01]  /*2d10*/  @!P1 IMAD.MOV.U32 R16, RZ, RZ, R0 ;  /* 0x000000ffff109224 */ /* 0x000fe200078e0000 */
[----:B0-----:R-:W-:-:S10]  /*2d20*/  DMUL R26, R24, UR4 ;  /* 0x00000004181a7c28 */ /* 0x001fd40008000000 */
[----:B------:R-:W0:Y:S02]  /*2d30*/  F2F.F32.F64 R26, R26 ;  /* 0x0000001a001a7310 */ /* 0x000e240000301000 */
[----:B0-----:R-:W-:-:S07]  /*2d40*/  FSEL R15, -R26, R26, !P0 ;  /* 0x0000001a1a0f7208 */ /* 0x001fce0004000100 */
.L_x_15:
[----:B------:R-:W-:Y:S01]  /*2d50*/  FMUL R26, R12, 0.63661974668502807617 ;  /* 0x3f22f9830c1a7820 */ /* 0x000fe20000400000 */
[----:B------:R-:W-:Y:S01]  /*2d60*/  FMUL R14, R15, R15 ;  /* 0x0000000f0f0e7220 */ /* 0x000fe20000400000 */
[C---:B------:R-:W-:Y:S02]  /*2d70*/  LOP3.LUT R23, R16.reuse, 0x1, RZ, 0xc0, !PT ;  /* 0x0000000110177812 */ /* 0x040fe400078ec0ff */
[----:B------:R-:W-:Y:S01]  /*2d80*/  LOP3.LUT P1, RZ, R16, 0x2, RZ, 0xc0, !PT ;  /* 0x0000000210ff7812 */ /* 0x000fe2000782c0ff */
[----:B------:R-:W-:Y:S01]  /*2d90*/  FFMA R0, R14, R3, -0.0013887860113754868507 ;  /* 0xbab607ed0e007423 */ /* 0x000fe20000000003 */
[----:B------:R-:W0:Y:S01]  /*2da0*/  F2I.NTZ R26, R26 ;  /* 0x0000001a001a7305 */ /* 0x000e220000203100 */
[----:B------:R-:W-:Y:S02]  /*2db0*/  ISETP.NE.U32.AND P0, PT, R23, 0x1, PT ;  /* 0x000000011700780c */ /* 0x000fe40003f05070 */
[----:B------:R-:W-:Y:S02]  /*2dc0*/  FSETP.GE.AND P2, PT, |R12|, 105615, PT ;  /* 0x47ce47800c00780b */ /* 0x000fe40003f46200 */
[----:B------:R-:W-:-:S02]  /*2dd0*/  FSEL R23, R0, -0.00019574658654164522886, !P0 ;  /* 0xb94d415300177808 */ /* 0x000fc40004000000 */
[----:B------:R-:W-:Y:S02]  /*2de0*/  FSEL R25, R4, 0.0083327032625675201416, !P0 ;  /* 0x3c0885e404197808 */ /* 0x000fe40004000000 */
[----:B------:R-:W-:-:S03]  /*2df0*/  FSEL R0, R15, 1, P0 ;  /* 0x3f8000000f007808 */ /* 0x000fc60000000000 */
[----:B------:R-:W-:Y:S01]  /*2e00*/  FFMA R23, R14, R23, R25 ;  /* 0x000000170e177223 */ /* 0x000fe20000000019 */
[----:B------:R-:W-:Y:S01]  /*2e10*/  FSEL R25, -R2, -0.16666662693023681641, !P0 ;  /* 0xbe2aaaa802197808 */ /* 0x000fe20004000100 */
[----:B------:R-:W-:Y:S01]  /*2e20*/  FFMA R15, R14, R0, RZ ;  /* 0x000000000e0f7223 */ /* 0x000fe200000000ff */
[----:B0-----:R-:W-:-:S03]  /*2e30*/  I2FP.F32.S32 R27, R26 ;  /* 0x0000001a001b7245 */ /* 0x001fc60000201400 */
[----:B------:R-:W-:Y:S02]  /*2e40*/  FFMA R23, R14, R23, R25 ;  /* 0x000000170e177223 */ /* 0x000fe40000000019 */
[----:B------:R-:W-:Y:S02]  /*2e50*/  FFMA R14, R27, -1.5707962512969970703, R12 ;  /* 0xbfc90fda1b0e7823 */ /* 0x000fe4000000000c */
[----:B------:R-:W-:Y:S01]  /*2e60*/  FFMA R0, R15, R23, R0 ;  /* 0x000000170f007223 */ /* 0x000fe20000000000 */
[----:B------:R-:W-:Y:S01]  /*2e70*/  MOV R23, R26 ;  /* 0x0000001a00177202 */ /* 0x000fe20000000f00 */
[C---:B------:R-:W-:Y:S02]  /*2e80*/  FFMA R14, R27.reuse, -7.5497894158615963534e-08, R14 ;  /* 0xb3a221681b0e7823 */ /* 0x040fe4000000000e */
[----:B------:R-:W-:Y:S02]  /*2e90*/  @P1 FADD R0, RZ, -R0 ;  /* 0x80000000ff001221 */ /* 0x000fe40000000000 */
[----:B------:R-:W-:-:S02]  /*2ea0*/  FFMA R16, R27, -5.3903029534742383927e-15, R14 ;  /* 0xa7c234c51b107823 */ /* 0x000fc4000000000e */
[----:B------:R-:W-:Y:S01]  /*2eb0*/  FMUL R5, R5, R0 ;  /* 0x0000000005057220 */ /* 0x000fe20000400000 */
[----:B------:R-:W-:Y:S01]  /*2ec0*/  P2R R0, PR, RZ, 0x4 ;  /* 0x00000004ff007803 */ /* 0x000fe20000000000 */
        /* <DEDUP_REMOVED lines=8> */
[----:B------:R-:W-:Y:S01]  /*2f50*/  CS2R R26, SRZ ;  /* 0x00000000001a7805 */ /* 0x000fe2000001ff00 */
[----:B------:R-:W0:Y:S01]  /*2f60*/  LDCU.64 UR6, c[0x4][URZ] ;  /* 0x01000000ff0677ac */ /* 0x000e220008000a00 */
[----:B------:R-:W-:Y:S01]  /*2f70*/  LOP3.LUT R0, R0, 0x80000000, RZ, 0xfc, !PT ;  /* 0x8000000000007812 */ /* 0x000fe200078efcff */
[----:B------:R-:W-:-:S06]  /*2f80*/  UMOV UR4, URZ ;  /* 0x000000ff00047c82 */ /* 0x000fcc0008000000 */
.L_x_19:
        /* <DEDUP_REMOVED lines=14> */
[-C--:B------:R-:W-:Y:S01]  /*3070*/  @P1 MOV R21, R24.reuse ;  /* 0x0000001800151202 */ /* 0x080fe20000000f00 */
[----:B------:R-:W-:Y:S01]  /*3080*/  IMAD.X R29, R25, 0x1, R27, P2 ;  /* 0x00000001191d7824 */ /* 0x000fe200010e061b */
[C---:B------:R-:W-:Y:S01]  /*3090*/  ISETP.EQ.AND P2, PT, R26.reuse, 0x8, PT ;  /* 0x000000081a00780c */ /* 0x040fe20003f42270 */
[--C-:B------:R-:W-:Y:S01]  /*30a0*/  @P0 IMAD.MOV.U32 R22, RZ, RZ, R24.reuse ;  /* 0x000000ffff160224 */ /* 0x100fe200078e0018 */
[----:B------:R-:W-:Y:S01]  /*30b0*/  @P4 MOV R18, R24 ;  /* 0x0000001800124202 */ /* 0x000fe20000000f00 */
[--C-:B------:R-:W-:Y:S02]  /*30c0*/  @P3 IMAD.MOV.U32 R19, RZ, RZ, R24.reuse ;  /* 0x000000ffff133224 */ /* 0x100fe400078e0018 */
[----:B------:R-:W-:Y:S02]  /*30d0*/  @P5 IMAD.MOV.U32 R17, RZ, RZ, R24 ;  /* 0x000000ffff115224 */ /* 0x000fe400078e0018 */
[----:B------:R-:W-:-:S06]  /*30e0*/  VIADD R26, R26, 0x4 ;  /* 0x000000041a1a7836 */ /* 0x000fcc0000000000 */
        /* <DEDUP_REMOVED lines=13> */
[----:B------:R-:W-:-:S03]  /*31c0*/  ISETP.EQ.AND P5, PT, R24, 0x4, PT ;  /* 0x000000041800780c */ /* 0x000fc60003fa2270 */
[----:B------:R-:W-:Y:S01]  /*31d0*/  @P3 IMAD.MOV.U32 R14, RZ, RZ, R22 ;  /* 0x000000ffff0e3224 */ /* 0x000fe200078e0016 */
[C---:B------:R-:W-:Y:S01]  /*31e0*/  ISETP.EQ.AND P3, PT, R24.reuse, -0x4, PT ;  /* 0xfffffffc1800780c */ /* 0x040fe20003f62270 */
[--C-:B------:R-:W-:Y:S01]  /*31f0*/  @P4 IMAD.MOV.U32 R14, RZ, RZ, R21.reuse ;  /* 0x000000ffff0e4224 */ /* 0x100fe200078e0015 */
[----:B------:R-:W-:Y:S01]  /*3200*/  @P4 MOV R15, R22 ;  /* 0x00000016000f4202 */ /* 0x000fe20000000f00 */
[----:B------:R-:W-:Y:S01]  /*3210*/  @P0 IMAD.MOV.U32 R15, RZ, RZ, R21 ;  /* 0x000000ffff0f0224 */ /* 0x000fe200078e0015 */
[----:B------:R-:W-:Y:S01]  /*3220*/  ISETP.EQ.AND P4, PT, R24, RZ, PT ;  /* 0x000000ff1800720c */ /* 0x000fe20003f82270 */
[----:B------:R-:W-:Y:S01]  /*3230*/  @P1 IMAD.MOV.U32 R15, RZ, RZ, R20 ;  /* 0x000000ffff0f1224 */ /* 0x000fe200078e0014 */
[----:B------:R-:W-:Y:S01]  /*3240*/  @P0 MOV R14, R20 ;  /* 0x00000014000e0202 */ /* 0x000fe20000000f00 */
[----:B------:R-:W-:Y:S01]  /*3250*/  @P1 IMAD.MOV.U32 R14, RZ, RZ, R19 ;  /* 0x000000ffff0e1224 */ /* 0x000fe200078e0013 */
[----:B------:R-:W-:Y:S01]  /*3260*/  @P2 MOV R15, R19 ;  /* 0x00000013000f2202 */ /* 0x000fe20000000f00 */
[----:B------:R-:W-:-:S04]  /*3270*/  @P2 IMAD.MOV.U32 R14, RZ, RZ, R18 ;  /* 0x000000ffff0e2224 */ /* 0x000fc800078e0012 */
[----:B------:R-:W-:Y:S01]  /*3280*/  @P3 MOV R14, R17 ;  /* 0x00000011000e3202 */ /* 0x000fe20000000f00 */
[----:B------:R-:W-:-:S03]  /*3290*/  @P3 IMAD.MOV.U32 R15, RZ, RZ, R18 ;  /* 0x000000ffff0f3224 */ /* 0x000fc600078e0012 */
[----:B------:R-:W-:Y:S02]  /*32a0*/  @P4 IMAD.MOV.U32 R14, RZ, RZ, R29 ;  /* 0x000000ffff0e4224 */ /* 0x000fe400078e001d */
[----:B------:R-:W-:Y:S01]  /*32b0*/  @P4 IMAD.MOV.U32 R15, RZ, RZ, R17 ;  /* 0x000000ffff0f4224 */ /* 0x000fe200078e0011 */
[----:B------:R-:W-:Y:S01]  /*32c0*/  @P5 MOV R15, R29 ;  /* 0x0000001d000f5202 */ /* 0x000fe20000000f00 */
[----:B------:R-:W-:Y:S01]  /*32d0*/  IMAD.MOV.U32 R27, RZ, RZ, R14 ;  /* 0x000000ffff1b7224 */ /* 0x000fe200078e000e */
[----:B------:R-:W-:Y:S06]  /*32e0*/  @!P6 BRA `(.L_x_20) ;  /* 0x00000000002ce947 */ /* 0x000fec0003800000 */
[----:B------:R-:W-:Y:S01]  /*32f0*/  @P0 IMAD.MOV.U32 R14, RZ, RZ, R22 ;  /* 0x000000ffff0e0224 */ /* 0x000fe200078e0016 */
[----:B------:R-:W-:Y:S02]  /*3300*/  ISETP.EQ.AND P0, PT, R24, 0x8, PT ;  /* 0x000000081800780c */ /* 0x000fe40003f02270 */
[----:B------:R-:W-:Y:S01]  /*3310*/  @P1 MOV R14, R21 ;  /* 0x00000015000e1202 */ /* 0x000fe20000000f00 */
[----:B------:R-:W-:Y:S01]  /*3320*/  @P2 IMAD.MOV.U32 R14, RZ, RZ, R20 ;  /* 0x000000ffff0e2224 */ /* 0x000fe200078e0014 */
[----:B------:R-:W-:Y:S01]  /*3330*/  LOP3.LUT R0, R0, 0x1f, RZ, 0xc0, !PT ;  /* 0x0000001f00007812 */ /* 0x000fe200078ec0ff */
[----:B------:R-:W-:Y:S01]  /*3340*/  @P3 IMAD.MOV.U32 R14, RZ, RZ, R19 ;  /* 0x000000ffff0e3224 */ /* 0x000fe200078e0013 */
[----:B------:R-:W-:Y:S01]  /*3350*/  @P4 MOV R14, R18 ;  /* 0x00000012000e4202 */ /* 0x000fe20000000f00 */
[----:B------:R-:W-:Y:S01]  /*3360*/  @P5 IMAD.MOV.U32 R14, RZ, RZ, R17 ;  /* 0x000000ffff0e5224 */ /* 0x000fe200078e0011 */
[----:B------:R-:W-:-:S05]  /*3370*/  SHF.L.W.U32.HI R27, R15, R0, R27 ;  /* 0x000000000f1b7219 */ /* 0x000fca0000010e1b */
[----:B------:R-:W-:-:S05]  /*3380*/  @P0 IMAD.MOV.U32 R14, RZ, RZ, R29 ;  /* 0x000000ffff0e0224 */ /* 0x000fca00078e001d */
[----:B------:R-:W-:-:S07]  /*3390*/  SHF.L.W.U32.HI R15, R14, R0, R15 ;  /* 0x000000000e0f7219 */ /* 0x000fce0000010e0f */
.L_x_20:
        /* <DEDUP_REMOVED lines=18> */
.L_x_18:
[----:B------:R-:W-:Y:S01]  /*34c0*/  LOP3.LUT R15, R26, 0x1, RZ, 0xc0, !PT ;  /* 0x000000011a0f7812 */ /* 0x000fe200078ec0ff */
[----:B------:R-:W-:Y:S01]  /*34d0*/  FMUL R14, R0, R0 ;  /* 0x00000000000e7220 */ /* 0x000fe20000400000 */
[----:B------:R-:W-:Y:S02]  /*34e0*/  IADD3 R24, PT, PT, R26, 0x1, RZ ;  /* 0x000000011a187810 */ /* 0x000fe40007ffe0ff */
[----:B------:R-:W-:Y:S01]  /*34f0*/  ISETP.NE.U32.AND P0, PT, R15, 0x1, PT ;  /* 0x000000010f00780c */ /* 0x000fe20003f05070 */
[----:B------:R-:W-:Y:S01]  /*3500*/  FFMA R15, R14, R3, -0.0013887860113754868507 ;  /* 0xbab607ed0e0f7423 */ /* 0x000fe20000000003 */
[----:B------:R-:W-:Y:S02]  /*3510*/  FSETP.GE.AND P2, PT, |R12|, 105615, PT ;  /* 0x47ce47800c00780b */ /* 0x000fe40003f46200 */
[----:B------:R-:W-:Y:S02]  /*3520*/  FSEL R13, R13, 0.041666727513074874878, !P0 ;  /* 0x3d2aaabb0d0d7808 */ /* 0x000fe40004000000 */
[----:B------:R-:W-:-:S02]  /*3530*/  FSEL R15, R15, -0.00019574658654164522886, P0 ;  /* 0xb94d41530f0f7808 */ /* 0x000fc40000000000 */
[----:B------:R-:W-:Y:S02]  /*3540*/  LOP3.LUT P1, RZ, R24, 0x2, RZ, 0xc0, !PT ;  /* 0x0000000218ff7812 */ /* 0x000fe4000782c0ff */
[----:B------:R-:W-:Y:S01]  /*3550*/  FSEL R0, R0, 1, !P0 ;  /* 0x3f80000000007808 */ /* 0x000fe20004000000 */
[----:B------:R-:W-:Y:S01]  /*3560*/  FFMA R13, R14, R15, R13 ;  /* 0x0000000f0e0d7223 */ /* 0x000fe2000000000d */
[----:B------:R-:W-:-:S03]  /*3570*/  FSEL R24, -R11, -0.4999999701976776123, !P0 ;  /* 0xbeffffff0b187808 */ /* 0x000fc60004000100 */
[C---:B------:R-:W-:Y:S02]  /*3580*/  FFMA R11, R14.reuse, R0, RZ ;  /* 0x000000000e0b7223 */ /* 0x040fe400000000ff */
[----:B------:R-:W-:-:S04]  /*3590*/  FFMA R13, R14, R13, R24 ;  /* 0x0000000d0e0d7223 */ /* 0x000fc80000000018 */
[----:B------:R-:W-:-:S04]  /*35a0*/  FFMA R11, R11, R13, R0 ;  /* 0x0000000d0b0b7223 */ /* 0x000fc80000000000 */
[----:B------:R-:W-:Y:S01]  /*35b0*/  @P1 FADD R11, RZ, -R11 ;  /* 0x8000000bff0b1221 */ /* 0x000fe20000000000 */
[----:B------:R-:W-:Y:S06]  /*35c0*/  @!P2 BRA `(.L_x_21) ;  /* 0x000000040074a947 */ /* 0x000fec0003800000 */
[----:B------:R-:W-:-:S13]  /*35d0*/  FSETP.NEU.AND P0, PT, |R12|, +INF , PT ;  /* 0x7f8000000c00780b */ /* 0x000fda0003f0d200 */
[----:B------:R-:W-:Y:S01]  /*35e0*/  @!P0 FMUL R16, RZ, R12 ;  /* 0x0000000cff108220 */ /* 0x000fe20000400000 */
[----:B------:R-:W-:Y:S01]  /*35f0*/  @!P0 IMAD.MOV.U32 R23, RZ, RZ, RZ ;  /* 0x000000ffff178224 */ /* 0x000fe200078e00ff */
[----:B------:R-:W-:Y:S06]  /*3600*/  @!P0 BRA `(.L_x_21) ;  /* 0x0000000400648947 */ /* 0x000fec0003800000 */
[----:B------:R-:W-:Y:S01]  /*3610*/  IMAD.SHL.U32 R0, R12, 0x100, RZ ;  /* 0x000001000c007824 */ /* 0x000fe200078e00ff */
[----:B------:R-:W-:Y:S01]  /*3620*/  MOV R23, RZ ;  /* 0x000000ff00177202 */ /* 0x000fe20000000f00 */
[----:B------:R-:W-:Y:S01]  /*3630*/  IMAD.MOV.U32 R13, RZ, RZ, RZ ;  /* 0x000000ffff0d7224 */ /* 0x000fe200078e00ff */
[----:B------:R-:W0:Y:S01]  /*3640*/  LDCU.64 UR6, c[0x4][URZ] ;  /* 0x01000000ff0677ac */ /* 0x000e220008000a00 */
[----:B------:R-:W-:Y:S01]  /*3650*/  IMAD.MOV.U32 R16, RZ, RZ, RZ ;  /* 0x000000ffff107224 */ /* 0x000fe200078e00ff */
[----:B------:R-:W-:Y:S01]  /*3660*/  LOP3.LUT R27, R0, 0x80000000, RZ, 0xfc, !PT ;  /* 0x80000000001b7812 */ /* 0x000fe200078efcff */
[----:B------:R-:W-:-:S06]  /*3670*/  UMOV UR4, URZ ;  /* 0x000000ff00047c82 */ /* 0x000fcc0008000000 */
.L_x_22:
        /* <DEDUP_REMOVED lines=64> */
.L_x_23:
        /* <DEDUP_REMOVED lines=12> */
[----:B------:R-:W-:-:S03]  /*3b40*/  ISETP.GE.AND P0, PT, R12, RZ, PT ;  /* 0x000000ff0c00720c */ /* 0x000fc60003f06270 */
[----:B------:R-:W-:-:S04]  /*3b50*/  IMAD.MOV R0, RZ, RZ, -R23 ;  /* 0x000000ffff007224 */ /* 0x000fc800078e0a17 */
[----:B------:R-:W-:Y:S01]  /*3b60*/  @!P1 IMAD.MOV.U32 R23, RZ, RZ, R0 ;  /* 0x000000ffff179224 */ /* 0x000fe200078e0000 */
[----:B0-----:R-:W-:-:S10]  /*3b70*/  DMUL R14, R14, UR4 ;  /* 0x000000040e0e7c28 */ /* 0x001fd40008000000 */
[----:B------:R-:W0:Y:S02]  /*3b80*/  F2F.F32.F64 R14, R14 ;  /* 0x0000000e000e7310 */ /* 0x000e240000301000 */
[----:B0-----:R-:W-:-:S07]  /*3b90*/  FSEL R16, -R14, R14, !P0 ;  /* 0x0000000e0e107208 */ /* 0x001fce0004000100 */
.L_x_21:
[----:B------:R-:W-:Y:S01]  /*3ba0*/  FMUL R12, R16, R16 ;  /* 0x00000010100c7220 */ /* 0x000fe20000400000 */
[C---:B------:R-:W-:Y:S01]  /*3bb0*/  LOP3.LUT R0, R23.reuse, 0x1, RZ, 0xc0, !PT ;  /* 0x0000000117007812 */ /* 0x040fe200078ec0ff */
[----:B------:R-:W-:Y:S01]  /*3bc0*/  IMAD.MOV.U32 R28, RZ, RZ, RZ ;  /* 0x000000ffff1c7224 */ /* 0x000fe200078e00ff */
[----:B------:R-:W-:Y:S01]  /*3bd0*/  LOP3.LUT P1, RZ, R23, 0x2, RZ, 0xc0, !PT ;  /* 0x0000000217ff7812 */ /* 0x000fe2000782c0ff */
[----:B------:R-:W-:Y:S01]  /*3be0*/  FFMA R3, R12, R3, -0.0013887860113754868507 ;  /* 0xbab607ed0c037423 */ /* 0x000fe20000000003 */
[----:B------:R-:W-:-:S04]  /*3bf0*/  ISETP.NE.U32.AND P0, PT, R0, 0x1, PT ;  /* 0x000000010000780c */ /* 0x000fc80003f05070 */
[----:B------:R-:W-:Y:S02]  /*3c00*/  FSEL R13, R4, 0.0083327032625675201416, !P0 ;  /* 0x3c0885e4040d7808 */ /* 0x000fe40004000000 */
[----:B------:R-:W-:Y:S02]  /*3c10*/  FSEL R3, R3, -0.00019574658654164522886, !P0 ;  /* 0xb94d415303037808 */ /* 0x000fe40004000000 */
[----:B------:R-:W-:Y:S02]  /*3c20*/  FSEL R0, R16, 1, P0 ;  /* 0x3f80000010007808 */ /* 0x000fe40000000000 */
[----:B------:R-:W-:Y:S01]  /*3c30*/  FSEL R2, -R2, -0.16666662693023681641, !P0 ;  /* 0xbe2aaaa802027808 */ /* 0x000fe20004000100 */
[C---:B------:R-:W-:Y:S02]  /*3c40*/  FFMA R13, R12.reuse, R3, R13 ;  /* 0x000000030c0d7223 */ /* 0x040fe4000000000d */
[C---:B------:R-:W-:Y:S02]  /*3c50*/  FFMA R3, R12.reuse, R0, RZ ;  /* 0x000000000c037223 */ /* 0x040fe400000000ff */
[----:B------:R-:W-:-:S04]  /*3c60*/  FFMA R2, R12, R13, R2 ;  /* 0x0000000d0c027223 */ /* 0x000fc80000000002 */
[----:B------:R-:W-:Y:S01]  /*3c70*/  FFMA R2, R3, R2, R0 ;  /* 0x0000000203027223 */ /* 0x000fe20000000000 */
[----:B------:R-:W-:-:S03]  /*3c80*/  FADD R0, -R7, R10 ;  /* 0x0000000a07007221 */ /* 0x000fc60000000100 */
[----:B------:R-:W-:-:S04]  /*3c90*/  @P1 FADD R2, RZ, -R2 ;  /* 0x80000002ff021221 */ /* 0x000fc80000000000 */
[C---:B------:R-:W-:Y:S01]  /*3ca0*/  FFMA R2, R34.reuse, R2, -R5 ;  /* 0x0000000222027223 */ /* 0x040fe20000000805 */
[----:B------:R-:W-:-:S03]  /*3cb0*/  FFMA R34, R34, R11, -R6 ;  /* 0x0000000b22227223 */ /* 0x000fc60000000806 */
[----:B------:R-:W-:-:S04]  /*3cc0*/  FMUL R3, R2, R2 ;  /* 0x0000000202037220 */ /* 0x000fc80000400000 */
[----:B------:R-:W-:-:S04]  /*3cd0*/  FFMA R3, R34, R34, R3 ;  /* 0x0000002222037223 */ /* 0x000fc80000000003 */
[----:B------:R-:W-:-:S04]  /*3ce0*/  FFMA R13, R0, R0, R3 ;  /* 0x00000000000d7223 */ /* 0x000fc80000000003 */
[----:B------:R0:W1:Y:S01]  /*3cf0*/  MUFU.RSQ R4, R13 ;  /* 0x0000000d00047308 */ /* 0x0000620000001400 */
[----:B------:R-:W-:-:S04]  /*3d00*/  IADD3 R3, PT, PT, R13, -0xd000000, RZ ;  /* 0xf30000000d037810 */ /* 0x000fc80007ffe0ff */
[----:B------:R-:W-:-:S13]  /*3d10*/  ISETP.GT.U32.AND P0, PT, R3, 0x727fffff, PT ;  /* 0x727fffff0300780c */ /* 0x000fda0003f04070 */
[----:B01----:R-:W-:Y:S05]  /*3d20*/  @!P0 BRA `(.L_x_24) ;  /* 0x0000000000188947 */ /* 0x003fea0003800000 */
[----:B------:R-:W-:Y:S01]  /*3d30*/  BSSY.RECONVERGENT B0, `(.L_x_25) ;  /* 0x0000003000007945 */ /* 0x000fe20003800200 */
[----:B------:R-:W-:-:S07]  /*3d40*/  MOV R12, 0x3d60 ;  /* 0x00003d60000c7802 */ /* 0x000fce0000000f00 */
[----:B------:R-:W-:Y:S05]  /*3d50*/  CALL.REL.NOINC `($__internal_1_$__cuda_sm20_sqrt_rn_f32_slowpath) ;  /* 0x0000002c00247944 */ /* 0x000fea0003c00000 */
[----:B------:R-:W-:Y:S05]  /*3d60*/  BSYNC.RECONVERGENT B0 ;  /* 0x0000000000007941 */ /* 0x000fea0003800200 */
.L_x_25:
[----:B------:R-:W-:Y:S01]  /*3d70*/  IMAD.MOV.U32 R25, RZ, RZ, R33 ;  /* 0x000000ffff197224 */ /* 0x000fe200078e0021 */
[----:B------:R-:W-:Y:S06]  /*3d80*/  BRA `(.L_x_26) ;  /* 0x0000000000107947 */ /* 0x000fec0003800000 */
.L_x_24:
[----:B------:R-:W-:Y:S01]  /*3d90*/  FMUL.FTZ R25, R13, R4 ;  /* 0x000000040d197220 */ /* 0x000fe20000410000 */
[----:B------:R-:W-:-:S03]  /*3da0*/  FMUL.FTZ R3, R4, 0.5 ;  /* 0x3f00000004037820 */ /* 0x000fc60000410000 */
[----:B------:R-:W-:-:S04]  /*3db0*/  FFMA R4, -R25, R25, R13 ;  /* 0x0000001919047223 */ /* 0x000fc8000000010d */
[----:B------:R-:W-:-:S07]  /*3dc0*/  FFMA R25, R4, R3, R25 ;  /* 0x0000000304197223 */ /* 0x000fce0000000019 */
.L_x_26:
[----:B------:R-:W-:Y:S01]  /*3dd0*/  FSETP.GEU.AND P0, PT, R25, 9.9999999392252902908e-09, PT ;  /* 0x322bcc771900780b */ /* 0x000fe20003f0e000 */
[----:B------:R-:W-:Y:S01]  /*3de0*/  BSSY.RECONVERGENT B2, `(.L_x_27) ;  /* 0x0000030000027945 */ /* 0x000fe20003800200 */
[----:B------:R-:W-:Y:S01]  /*3df0*/  MOV R23, RZ ;  /* 0x000000ff00177202 */ /* 0x000fe20000000f00 */
[----:B------:R-:W-:-:S10]  /*3e00*/  IMAD.MOV.U32 R24, RZ, RZ, RZ ;  /* 0x000000ffff187224 */ /* 0x000fd400078e00ff */
[----:B------:R-:W-:Y:S05]  /*3e10*/  @!P0 BRA `(.L_x_28) ;  /* 0x0000000000b08947 */ /* 0x000fea0003800000 */
[----:B------:R-:W0:Y:S01]  /*3e20*/  MUFU.RCP R4, R25 ;  /* 0x0000001900047308 */ /* 0x000e220000001000 */
[----:B------:R-:W-:Y:S07]  /*3e30*/  BSSY.RECONVERGENT B3, `(.L_x_29) ;  /* 0x000000b000037945 */ /* 0x000fee0003800200 */
[----:B------:R-:W1:Y:S01]  /*3e40*/  FCHK P0, R34, R25 ;  /* 0x0000001922007302 */ /* 0x000e620000000000 */
[----:B0-----:R-:W-:-:S04]  /*3e50*/  FFMA R3, R4, -R25, 1 ;  /* 0x3f80000004037423 */ /* 0x001fc80000000819 */
[----:B------:R-:W-:-:S04]  /*3e60*/  FFMA R3, R4, R3, R4 ;  /* 0x0000000304037223 */ /* 0x000fc80000000004 */
[----:B------:R-:W-:-:S04]  /*3e70*/  FFMA R4, R34, R3, RZ ;  /* 0x0000000322047223 */ /* 0x000fc800000000ff */
[----:B------:R-:W-:-:S04]  /*3e80*/  FFMA R10, R4, -R25, R34 ;  /* 0x80000019040a7223 */ /* 0x000fc80000000022 */
[----:B------:R-:W-:Y:S01]  /*3e90*/  FFMA R3, R3, R10, R4 ;  /* 0x0000000a03037223 */ /* 0x000fe20000000004 */
[----:B-1----:R-:W-:Y:S06]  /*3ea0*/  @!P0 BRA `(.L_x_30) ;  /* 0x00000000000c8947 */ /* 0x002fec0003800000 */
[----:B------:R-:W-:Y:S01]  /*3eb0*/  IMAD.MOV.U32 R33, RZ, RZ, R25 ;  /* 0x000000ffff217224 */ /* 0x000fe200078e0019 */
[----:B------:R-:W-:-:S07]  /*3ec0*/  MOV R12, 0x3ee0 ;  /* 0x00003ee0000c7802 */ /* 0x000fce0000000f00 */
[----:B------:R-:W-:Y:S05]  /*3ed0*/  CALL.REL.NOINC `($__internal_2_$__cuda_sm3x_div_rn_noftz_f32_slowpath) ;  /* 0x0000002c001c7944 */ /* 0x000fea0003c00000 */
.L_x_30:
[----:B------:R-:W-:Y:S05]  /*3ee0*/  BSYNC.RECONVERGENT B3 ;  /* 0x0000000000037941 */ /* 0x000fea0003800200 */
.L_x_29:
[----:B------:R-:W0:Y:S01]  /*3ef0*/  MUFU.RCP R4, R25 ;  /* 0x0000001900047308 */ /* 0x000e220000001000 */
[----:B------:R-:W-:Y:S01]  /*3f00*/  BSSY.RECONVERGENT B3, `(.L_x_31) ;  /* 0x000000d000037945 */ /* 0x000fe20003800200 */
[----:B------:R-:W-:-:S06]  /*3f10*/  MOV R28, R3 ;  /* 0x00000003001c7202 */ /* 0x000fcc0000000f00 */
        /* <DEDUP_REMOVED lines=8> */
[----:B------:R-:W-:Y:S01]  /*3fa0*/  MOV R12, 0x3fd0 ;  /* 0x00003fd0000c7802 */ /* 0x000fe20000000f00 */
[----:B------:R-:W-:-:S07]  /*3fb0*/  IMAD.MOV.U32 R33, RZ, RZ, R25 ;  /* 0x000000ffff217224 */ /* 0x000fce00078e0019 */
[----:B------:R-:W-:Y:S05]  /*3fc0*/  CALL.REL.NOINC `($__internal_2_$__cuda_sm3x_div_rn_noftz_f32_slowpath) ;  /* 0x0000002800e07944 */ /* 0x000fea0003c00000 */
.L_x_32:
[----:B------:R-:W-:Y:S05]  /*3fd0*/  BSYNC.RECONVERGENT B3 ;  /* 0x0000000000037941 */ /* 0x000fea0003800200 */
.L_x_31:
        /* <DEDUP_REMOVED lines=14> */
.L_x_34:
[----:B------:R-:W-:Y:S05]  /*40c0*/  BSYNC.RECONVERGENT B3 ;  /* 0x0000000000037941 */ /* 0x000fea0003800200 */
.L_x_33:
[----:B------:R-:W-:-:S07]  /*40d0*/  MOV R24, R3 ;  /* 0x0000000300187202 */ /* 0x000fce0000000f00 */
.L_x_28:
[----:B------:R-:W-:Y:S05]  /*40e0*/  BSYNC.RECONVERGENT B2 ;  /* 0x0000000000027941 */ /* 0x000fea0003800200 */
.L_x_27:
[-C--:B------:R-:W-:Y:S01]  /*40f0*/  FFMA R0, RZ, R24.reuse, -R28 ;  /* 0x00000018ff007223 */ /* 0x080fe2000000081c */
[----:B------:R-:W-:Y:S01]  /*4100*/  FMUL R3, RZ, R23 ;  /* 0x00000017ff037220 */ /* 0x000fe20000400000 */
[----:B------:R-:W-:Y:S01]  /*4110*/  FFMA R34, -RZ, R24, R23 ;  /* 0x00000018ff227223 */ /* 0x000fe20000000117 */
[----:B------:R-:W-:Y:S01]  /*4120*/  BSSY.RECONVERGENT B0, `(.L_x_35) ;  /* 0x0000011000007945 */ /* 0x000fe20003800200 */
[----:B------:R-:W-:Y:S01]  /*4130*/  FMUL R11, R0, R0 ;  /* 0x00000000000b7220 */ /* 0x000fe20000400000 */
[----:B------:R-:W-:-:S03]  /*4140*/  FFMA R2, RZ, R28, -R3 ;  /* 0x0000001cff027223 */ /* 0x000fc60000000803 */
[----:B------:R-:W-:-:S04]  /*4150*/  FFMA R11, R34, R34, R11 ;  /* 0x00000022220b7223 */ /* 0x000fc8000000000b */
[----:B------:R-:W-:-:S04]  /*4160*/  FFMA R13, R2, R2, R11 ;  /* 0x00000002020d7223 */ /* 0x000fc8000000000b */
[----:B------:R-:W-:Y:S01]  /*4170*/  VIADD R3, R13, 0xf3000000 ;  /* 0xf30000000d037836 */ /* 0x000fe20000000000 */
[----:B------:R0:W1:Y:S04]  /*4180*/  MUFU.RSQ R4, R13 ;  /* 0x0000000d00047308 */ /* 0x0000680000001400 */
[----:B------:R-:W-:-:S13]  /*4190*/  ISETP.GT.U32.AND P0, PT, R3, 0x727fffff, PT ;  /* 0x727fffff0300780c */ /* 0x000fda0003f04070 */
[----:B01----:R-:W-:Y:S05]  /*41a0*/  @!P0 BRA `(.L_x_36) ;  /* 0x0000000000108947 */ /* 0x003fea0003800000 */
[----:B------:R-:W-:-:S07]  /*41b0*/  MOV R12, 0x41d0 ;  /* 0x000041d0000c7802 */ /* 0x000fce0000000f00 */
[----:B------:R-:W-:Y:S05]  /*41c0*/  CALL.REL.NOINC `($__internal_1_$__cuda_sm20_sqrt_rn_f32_slowpath) ;  /* 0x0000002800087944 */ /* 0x000fea0003c00000 */
[----:B------:R-:W-:Y:S01]  /*41d0*/  IMAD.MOV.U32 R25, RZ, RZ, R33 ;  /* 0x000000ffff197224 */ /* 0x000fe200078e0021 */
[----:B------:R-:W-:Y:S06]  /*41e0*/  BRA `(.L_x_37) ;  /* 0x0000000000107947 */ /* 0x000fec0003800000 */
.L_x_36:
[----:B------:R-:W-:Y:S01]  /*41f0*/  FMUL.FTZ R25, R13, R4 ;  /* 0x000000040d197220 */ /* 0x000fe20000410000 */
[----:B------:R-:W-:-:S03]  /*4200*/  FMUL.FTZ R3, R4, 0.5 ;  /* 0x3f00000004037820 */ /* 0x000fc60000410000 */
[----:B------:R-:W-:-:S04]  /*4210*/  FFMA R4, -R25, R25, R13 ;  /* 0x0000001919047223 */ /* 0x000fc8000000010d */
[----:B------:R-:W-:-:S07]  /*4220*/  FFMA R25, R4, R3, R25 ;  /* 0x0000000304197223 */ /* 0x000fce0000000019 */
.L_x_37:
[----:B------:R-:W-:Y:S05]  /*4230*/  BSYNC.RECONVERGENT B0 ;  /* 0x0000000000007941 */ /* 0x000fea0003800200 */
.L_x_35:
[----:B------:R-:W-:Y:S01]  /*4240*/  FSETP.GEU.AND P0, PT, R25, 9.9999999392252902908e-09, PT ;  /* 0x322bcc771900780b */ /* 0x000fe20003f0e000 */
[----:B------:R-:W-:Y:S01]  /*4250*/  BSSY.RECONVERGENT B2, `(.L_x_38) ;  /* 0x0000030000027945 */ /* 0x000fe20003800200 */
[----:B------:R-:W-:Y:S01]  /*4260*/  HFMA2 R29, -RZ, RZ, 0, 0 ;  /* 0x00000000ff1d7431 */ /* 0x000fe200000001ff */
[----:B------:R-:W-:-:S10]  /*4270*/  CS2R R26, SRZ ;  /* 0x00000000001a7805 */ /* 0x000fd4000001ff00 */
        /* <DEDUP_REMOVED lines=13> */
.L_x_41:
[----:B------:R-:W-:Y:S05]  /*4350*/  BSYNC.RECONVERGENT B3 ;  /* 0x0000000000037941 */ /* 0x000fea0003800200 */
.L_x_40:
[----:B------:R-:W0:Y:S01]  /*4360*/  MUFU.RCP R4, R25 ;  /* 0x0000001900047308 */ /* 0x000e220000001000 */
[----:B------:R-:W-:Y:S01]  /*4370*/  BSSY.RECONVERGENT B3, `(.L_x_42) ;  /* 0x000000d000037945 */ /* 0x000fe20003800200 */
[----:B------:R-:W-:-:S06]  /*4380*/  IMAD.MOV.U32 R26, RZ, RZ, R3 ;  /* 0x000000ffff1a7224 */ /* 0x000fcc00078e0003 */
[----:B------:R-:W1:Y:S01]  /*4390*/  FCHK P0, R0, R25 ;  /* 0x0000001900007302 */ /* 0x000e620000000000 */
[----:B0-----:R-:W-:-:S04]  /*43a0*/  FFMA R11, R4, -R25, 1 ;  /* 0x3f800000040b7423 */ /* 0x001fc80000000819 */
[----:B------:R-:W-:-:S04]  /*43b0*/  FFMA R10, R4, R11, R4 ;  /* 0x0000000b040a7223 */ /* 0x000fc80000000004 */
[----:B------:R-:W-:-:S04]  /*43c0*/  FFMA R11, R0, R10, RZ ;  /* 0x0000000a000b7223 */ /* 0x000fc800000000ff */
[----:B------:R-:W-:-:S04]  /*43d0*/  FFMA R4, R11, -R25, R0 ;  /* 0x800000190b047223 */ /* 0x000fc80000000000 */
[----:B------:R-:W-:Y:S01]  /*43e0*/  FFMA R3, R10, R4, R11 ;  /* 0x000000040a037223 */ /* 0x000fe2000000000b */
[----:B-1----:R-:W-:Y:S06]  /*43f0*/  @!P0 BRA `(.L_x_43) ;  /* 0x0000000000108947 */ /* 0x002fec0003800000 */
[----:B------:R-:W-:Y:S01]  /*4400*/  MOV R34, R0 ;  /* 0x0000000000227202 */ /* 0x000fe20000000f00 */
[----:B------:R-:W-:Y:S01]  /*4410*/  IMAD.MOV.U32 R33, RZ, RZ, R25 ;  /* 0x000000ffff217224 */ /* 0x000fe200078e0019 */
[----:B------:R-:W-:-:S07]  /*4420*/  MOV R12, 0x4440 ;  /* 0x00004440000c7802 */ /* 0x000fce0000000f00 */
[----:B------:R-:W-:Y:S05]  /*4430*/  CALL.REL.NOINC `($__internal_2_$__cuda_sm3x_div_rn_noftz_f32_slowpath) ;  /* 0x0000002400c47944 */ /* 0x000fea0003c00000 */
.L_x_43:
[----:B------:R-:W-:Y:S05]  /*4440*/  BSYNC.RECONVERGENT B3 ;  /* 0x0000000000037941 */ /* 0x000fea0003800200 */
.L_x_42:
        /* <DEDUP_REMOVED lines=14> */
.L_x_45:
[----:B------:R-:W-:Y:S05]  /*4530*/  BSYNC.RECONVERGENT B3 ;  /* 0x0000000000037941 */ /* 0x000fea0003800200 */
.L_x_44:
[----:B------:R-:W-:-:S07]  /*4540*/  IMAD.MOV.U32 R29, RZ, RZ, R3 ;  /* 0x000000ffff1d7224 */ /* 0x000fce00078e0003 */
.L_x_39:
[----:B------:R-:W-:Y:S05]  /*4550*/  BSYNC.RECONVERGENT B2 ;  /* 0x0000000000027941 */ /* 0x000fea0003800200 */
.L_x_38:
[----:B------:R-:W0:Y:S02]  /*4560*/  LDC R0, c[0x0][0x390] ;  /* 0x0000e400ff007b82 */ /* 0x000e240000000800 */
[----:B0-----:R-:W-:-:S04]  /*4570*/  FMUL R0, R0, 0.5 ;  /* 0x3f00000000007820 */ /* 0x001fc80000400000 */
[C---:B------:R-:W-:Y:S01]  /*4580*/  FMUL R2, R0.reuse, 0.63661974668502807617 ;  /* 0x3f22f98300027820 */ /* 0x040fe20000400000 */
[----:B------:R-:W-:-:S03]  /*4590*/  FSETP.GE.AND P0, PT, |R0|, 105615, PT ;  /* 0x47ce47800000780b */ /* 0x000fc60003f06200 */
        /* <DEDUP_REMOVED lines=8> */
[----:B------:R-:W-:Y:S01]  /*4620*/  @!P0 MOV R12, RZ ;  /* 0x000000ff000c8202 */ /* 0x000fe20000000f00 */
[----:B------:R-:W-:Y:S06]  /*4630*/  @!P0 BRA `(.L_x_46) ;  /* 0x0000000400608947 */ /* 0x000fec0003800000 */
[----:B------:R-:W-:Y:S01]  /*4640*/  IMAD.SHL.U32 R2, R0, 0x100, RZ ;  /* 0x0000010000027824 */ /* 0x000fe200078e00ff */
[----:B------:R-:W-:Y:S01]  /*4650*/  CS2R R12, SRZ ;  /* 0x00000000000c7805 */ /* 0x000fe2000001ff00 */
[----:B------:R-:W-:Y:S01]  /*4660*/  IMAD.MOV.U32 R15, RZ, RZ, RZ ;  /* 0x000000ffff0f7224 */ /* 0x000fe200078e00ff */
[----:B------:R-:W0:Y:S02]  /*4670*/  LDCU.64 UR6, c[0x4][URZ] ;  /* 0x01000000ff0677ac */ /* 0x000e240008000a00 */
[----:B------:R-:W-:Y:S01]  /*4680*/  LOP3.LUT R4, R2, 0x80000000, RZ, 0xfc, !PT ;  /* 0x8000000002047812 */ /* 0x000fe200078efcff */
[----:B------:R-:W-:-:S06]  /*4690*/  UMOV UR4, URZ ;  /* 0x000000ff00047c82 */ /* 0x000fcc0008000000 */
.L_x_47:
        /* <DEDUP_REMOVED lines=42> */
[----:B------:R-:W-:Y:S01]  /*4940*/  @P2 IMAD.MOV.U32 R3, RZ, RZ, R20 ;  /* 0x000000ffff032224 */ /* 0x000fe200078e0014 */
[----:B------:R-:W-:Y:S01]  /*4950*/  @P1 MOV R3, R19 ;  /* 0x0000001300031202 */ /* 0x000fe20000000f00 */
[----:B------:R-:W-:Y:S02]  /*4960*/  @P0 IMAD.MOV.U32 R3, RZ, RZ, R18 ;  /* 0x000000ffff030224 */ /* 0x000fe400078e0012 */
[----:B------:R-:W-:-:S02]  /*4970*/  @P1 IMAD.MOV.U32 R4, RZ, RZ, R20 ;  /* 0x000000ffff041224 */ /* 0x000fc400078e0014 */
[----:B------:R-:W-:Y:S02]  /*4980*/  @P0 IMAD.MOV.U32 R4, RZ, RZ, R19 ;  /* 0x000000ffff040224 */ /* 0x000fe400078e0013 */
[--C-:B------:R-:W-:Y:S01]  /*4990*/  @P3 IMAD.MOV.U32 R3, RZ, RZ, R17.reuse ;  /* 0x000000ffff033224 */ /* 0x100fe200078e0011 */
[----:B------:R-:W-:Y:S02]  /*49a0*/  @P5 MOV R3, R15 ;  /* 0x0000000f00035202 */ /* 0x000fe40000000f00 */
[----:B------:R-:W-:Y:S01]  /*49b0*/  @P3 MOV R4, R18 ;  /* 0x0000001200043202 */ /* 0x000fe20000000f00 */
[----:B------:R-:W-:Y:S02]  /*49c0*/  @P5 IMAD.MOV.U32 R4, RZ, RZ, R17 ;  /* 0x000000ffff045224 */ /* 0x000fe400078e0011 */
[----:B------:R-:W-:Y:S02]  /*49d0*/  @P4 IMAD.MOV.U32 R4, RZ, RZ, R15 ;  /* 0x000000ffff044224 */ /* 0x000fe400078e000f */
[----:B------:R-:W-:Y:S01]  /*49e0*/  IMAD.MOV.U32 R13, RZ, RZ, R3 ;  /* 0x000000ffff0d7224 */ /* 0x000fe200078e0003 */
[----:B------:R-:W-:Y:S06]  /*49f0*/  @!P6 BRA `(.L_x_48) ;  /* 0x000000000028e947 */ /* 0x000fec0003800000 */
        /* <DEDUP_REMOVED lines=10> */
.L_x_48:
        /* <DEDUP_REMOVED lines=18> */
.L_x_46:
[----:B------:R-:W0:Y:S01]  /*4bc0*/  LDCU.64 UR4, c[0x0][0x388] ;  /* 0x00007100ff0477ac */ /* 0x000e220008000a00 */
[----:B------:R-:W-:Y:S01]  /*4bd0*/  MOV R2, R4 ;  /* 0x0000000400027202 */ /* 0x000fe20000000f00 */
[----:B------:R-:W-:Y:S01]  /*4be0*/  IMAD.MOV.U32 R0, RZ, RZ, 0x3c190000 ;  /* 0x3c190000ff007424 */ /* 0x000fe200078e00ff */
[----:B------:R-:W-:Y:S01]  /*4bf0*/  I2FP.F32.S32 R4, R8 ;  /* 0x0000000800047245 */ /* 0x000fe20000201400 */
[----:B------:R-:W-:Y:S01]  /*4c00*/  BSSY.RECONVERGENT B2, `(.L_x_49) ;  /* 0x000001c000027945 */ /* 0x000fe20003800200 */
[C---:B------:R-:W-:Y:S01]  /*4c10*/  FSETP.NEU.AND P0, PT, |R2|.reuse, 0.00049096695147454738617, PT ;  /* 0x3a00b43c0200780b */ /* 0x040fe20003f0d200 */
[----:B------:R-:W-:Y:S01]  /*4c20*/  FMUL R3, R2, R2 ;  /* 0x0000000202037220 */ /* 0x000fe20000400000 */
[----:B------:R-:W-:Y:S01]  /*4c30*/  LOP3.LUT R12, R12, 0x1, RZ, 0xc0, !PT ;  /* 0x000000010c0c7812 */ /* 0x000fe200078ec0ff */
[----:B------:R-:W-:Y:S02]  /*4c40*/  FADD R4, R4, 0.5 ;  /* 0x3f00000004047421 */ /* 0x000fe40000000000 */
[----:B------:R-:W-:Y:S01]  /*4c50*/  FFMA R0, R3, R0, 0.003265380859375 ;  /* 0x3b56000003007423 */ /* 0x000fe20000000000 */
[----:B------:R-:W-:Y:S01]  /*4c60*/  ISETP.NE.U32.AND P1, PT, R12, 0x1, PT ;  /* 0x000000010c00780c */ /* 0x000fe20003f25070 */
[----:B------:R-:W-:-:S02]  /*4c70*/  FADD R34, R4, R4 ;  /* 0x0000000404227221 */ /* 0x000fc40000000000 */
[----:B------:R-:W-:Y:S01]  /*4c80*/  FFMA R0, R3, R0, 0.0242919921875 ;  /* 0x3cc7000003007423 */ /* 0x000fe20000000000 */
[----:B0-----:R-:W-:-:S03]  /*4c90*/  I2FP.F32.S32 R18, UR4 ;  /* 0x0000000400127c45 */ /* 0x001fc60008201400 */
[C---:B------:R-:W-:Y:S01]  /*4ca0*/  FFMA R0, R3.reuse, R0, 0.053466796875 ;  /* 0x3d5b000003007423 */ /* 0x040fe20000000000 */
[----:B------:R-:W-:Y:S01]  /*4cb0*/  I2FP.F32.U32 R17, UR5 ;  /* 0x0000000500117c45 */ /* 0x000fe20008201000 */
[----:B------:R-:W0:Y:S02]  /*4cc0*/  MUFU.RCP R13, R18 ;  /* 0x00000012000d7308 */ /* 0x000e240000001000 */
[----:B------:R-:W-:-:S04]  /*4cd0*/  FFMA R0, R3, R0, 0.13337790966033935547 ;  /* 0x3e08943803007423 */ /* 0x000fc80000000000 */
[C---:B------:R-:W-:Y:S01]  /*4ce0*/  FFMA R11, R3.reuse, R0, 0.33333230018615722656 ;  /* 0x3eaaaa88030b7423 */ /* 0x040fe20000000000 */
[----:B------:R-:W-:-:S04]  /*4cf0*/  FMUL R3, R3, R2 ;  /* 0x0000000203037220 */ /* 0x000fc80000400000 */
[----:B------:R-:W-:Y:S01]  /*4d00*/  @P0 FFMA R2, R11, R3, R2 ;  /* 0x000000030b020223 */ /* 0x000fe20000000002 */
[----:B------:R-:W1:Y:S01]  /*4d10*/  FCHK P0, R34, R18 ;  /* 0x0000001222007302 */ /* 0x000e620000000000 */
[----:B0-----:R-:W-:-:S07]  /*4d20*/  FFMA R0, -R18, R13, 1 ;  /* 0x3f80000012007423 */ /* 0x001fce000000010d */
[----:B------:R-:W0:Y:S01]  /*4d30*/  @!P1 MUFU.RCP R2, -R2 ;  /* 0x8000000200029308 */ /* 0x000e220000001000 */
[----:B------:R-:W-:-:S04]  /*4d40*/  FFMA R13, R13, R0, R13 ;  /* 0x000000000d0d7223 */ /* 0x000fc8000000000d */
[----:B------:R-:W-:-:S04]  /*4d50*/  FFMA R0, R34, R13, RZ ;  /* 0x0000000d22007223 */ /* 0x000fc800000000ff */
[----:B------:R-:W-:-:S04]  /*4d60*/  FFMA R3, -R18, R0, R34 ;  /* 0x0000000012037223 */ /* 0x000fc80000000122 */
[----:B------:R-:W-:Y:S01]  /*4d70*/  FFMA R3, R13, R3, R0 ;  /* 0x000000030d037223 */ /* 0x000fe20000000000 */
[----:B-1----:R-:W-:Y:S06]  /*4d80*/  @!P0 BRA `(.L_x_50) ;  /* 0x00000000000c8947 */ /* 0x002fec0003800000 */
[----:B------:R-:W-:Y:S01]  /*4d90*/  IMAD.MOV.U32 R33, RZ, RZ, R18 ;  /* 0x000000ffff217224 */ /* 0x000fe200078e0012 */
[----:B------:R-:W-:-:S07]  /*4da0*/  MOV R12, 0x4dc0 ;  /* 0x00004dc0000c7802 */ /* 0x000fce0000000f00 */
[----:B0-----:R-:W-:Y:S05]  /*4db0*/  CALL.REL.NOINC `($__internal_2_$__cuda_sm3x_div_rn_noftz_f32_slowpath) ;  /* 0x0000001c00647944 */ /* 0x001fea0003c00000 */
.L_x_50:
[----:B------:R-:W-:Y:S05]  /*4dc0*/  BSYNC.RECONVERGENT B2 ;  /* 0x0000000000027941 */ /* 0x000fea0003800200 */
.L_x_49:
[----:B------:R-:W1:Y:S01]  /*4dd0*/  MUFU.RCP R0, R17 ;  /* 0x0000001100007308 */ /* 0x000e620000001000 */
[----:B------:R-:W-:-:S07]  /*4de0*/  FADD R3, R3, -1 ;  /* 0xbf80000003037421 */ /* 0x000fce0000000000 */
[----:B------:R-:W2:Y:S01]  /*4df0*/  FCHK P0, R18, R17 ;  /* 0x0000001112007302 */ /* 0x000ea20000000000 */
[----:B-1----:R-:W-:-:S04]  /*4e00*/  FFMA R11, -R17, R0, 1 ;  /* 0x3f800000110b7423 */ /* 0x002fc80000000100 */
[----:B------:R-:W-:Y:S01]  /*4e10*/  FFMA R11, R0, R11, R0 ;  /* 0x0000000b000b7223 */ /* 0x000fe20000000000 */
[----:B0-----:R-:W-:-:S03]  /*4e20*/  FMUL R0, R2, R3 ;  /* 0x0000000302007220 */ /* 0x001fc60000400000 */
[----:B------:R-:W-:-:S04]  /*4e30*/  FFMA R4, R18, R11, RZ ;  /* 0x0000000b12047223 */ /* 0x000fc800000000ff */
[----:B------:R-:W-:-:S04]  /*4e40*/  FFMA R10, -R17, R4, R18 ;  /* 0x00000004110a7223 */ /* 0x000fc80000000112 */
[----:B------:R-:W-:Y:S01]  /*4e50*/  FFMA R11, R11, R10, R4 ;  /* 0x0000000a0b0b7223 */ /* 0x000fe20000000004 */
[----:B--2---:R-:W-:Y:S06]  /*4e60*/  @!P0 BRA `(.L_x_51) ;  /* 0x0000000000148947 */ /* 0x004fec0003800000 */
[----:B------:R-:W-:Y:S01]  /*4e70*/  MOV R34, R18 ;  /* 0x0000001200227202 */ /* 0x000fe20000000f00 */
[----:B------:R-:W-:Y:S01]  /*4e80*/  IMAD.MOV.U32 R33, RZ, RZ, R17 ;  /* 0x000000ffff217224 */ /* 0x000fe200078e0011 */
[----:B------:R-:W-:-:S07]  /*4e90*/  MOV R12, 0x4eb0 ;  /* 0x00004eb0000c7802 */ /* 0x000fce0000000f00 */
[----:B------:R-:W-:Y:S05]  /*4ea0*/  CALL.REL.NOINC `($__internal_2_$__cuda_sm3x_div_rn_noftz_f32_slowpath) ;  /* 0x0000001c00287944 */ /* 0x000fea0003c00000 */
[----:B------:R-:W-:-:S07]  /*4eb0*/  IMAD.MOV.U32 R11, RZ, RZ, R3 ;  /* 0x000000ffff0b7224 */ /* 0x000fce00078e0003 */
.L_x_51:
[----:B------:R-:W0:Y:S01]  /*4ec0*/  MUFU.RCP R4, R17 ;  /* 0x0000001100047308 */ /* 0x000e220000001000 */
[----:B------:R-:W-:Y:S01]  /*4ed0*/  I2FP.F32.U32 R3, R9 ;  /* 0x0000000900037245 */ /* 0x000fe20000201000 */
[----:B------:R-:W-:Y:S01]  /*4ee0*/  BSSY.RECONVERGENT B2, `(.L_x_52) ;  /* 0x000000e000027945 */ /* 0x000fe20003800200 */
[----:B------:R-:W-:-:S03]  /*4ef0*/  FMUL R0, R0, R11 ;  /* 0x0000000b00007220 */ /* 0x000fc60000400000 */
[----:B------:R-:W-:-:S04]  /*4f00*/  FADD R3, R3, 0.5 ;  /* 0x3f00000003037421 */ /* 0x000fc80000000000 */
[----:B------:R-:W-:-:S04]  /*4f10*/  FADD R34, R3, R3 ;  /* 0x0000000303227221 */ /* 0x000fc80000000000 */
[----:B------:R-:W1:Y:S01]  /*4f20*/  FCHK P0, R34, R17 ;  /* 0x0000001122007302 */ /* 0x000e620000000000 */
[----:B0-----:R-:W-:-:S04]  /*4f30*/  FFMA R13, -R17, R4, 1 ;  /* 0x3f800000110d7423 */ /* 0x001fc80000000104 */
[----:B------:R-:W-:-:S04]  /*4f40*/  FFMA R3, R4, R13, R4 ;  /* 0x0000000d04037223 */ /* 0x000fc80000000004 */
[----:B------:R-:W-:-:S04]  /*4f50*/  FFMA R4, R3, R34, RZ ;  /* 0x0000002203047223 */ /* 0x000fc800000000ff */
[----:B------:R-:W-:-:S04]  /*4f60*/  FFMA R13, -R17, R4, R34 ;  /* 0x00000004110d7223 */ /* 0x000fc80000000122 */
[----:B------:R-:W-:Y:S01]  /*4f70*/  FFMA R3, R3, R13, R4 ;  /* 0x0000000d03037223 */ /* 0x000fe20000000004 */
[----:B-1----:R-:W-:Y:S06]  /*4f80*/  @!P0 BRA `(.L_x_53) ;  /* 0x00000000000c8947 */ /* 0x002fec0003800000 */
[----:B------:R-:W-:Y:S02]  /*4f90*/  MOV R33, R17 ;  /* 0x0000001100217202 */ /* 0x000fe40000000f00 */
[----:B------:R-:W-:-:S07]  /*4fa0*/  MOV R12, 0x4fc0 ;  /* 0x00004fc0000c7802 */ /* 0x000fce0000000f00 */
[----:B------:R-:W-:Y:S05]  /*4fb0*/  CALL.REL.NOINC `($__internal_2_$__cuda_sm3x_div_rn_noftz_f32_slowpath) ;  /* 0x0000001800e47944 */ /* 0x000fea0003c00000 */
.L_x_53:
[----:B------:R-:W-:Y:S05]  /*4fc0*/  BSYNC.RECONVERGENT B2 ;  /* 0x0000000000027941 */ /* 0x000fea0003800200 */
.L_x_52:
[----:B------:R-:W-:Y:S01]  /*4fd0*/  FADD R3, -R3, 1 ;  /* 0x3f80000003037421 */ /* 0x000fe20000000100 */
[----:B------:R-:W-:Y:S01]  /*4fe0*/  FMUL R10, R26, R24 ;  /* 0x000000181a0a7220 */ /* 0x000fe20000400000 */
[C---:B------:R-:W-:Y:S01]  /*4ff0*/  FMUL R4, R29.reuse, R23 ;  /* 0x000000171d047220 */ /* 0x040fe20000400000 */
[----:B------:R-:W-:Y:S01]  /*5000*/  FFMA R34, R0, R26, R28 ;  /* 0x0000001a00227223 */ /* 0x000fe2000000001c */
[----:B------:R-:W-:Y:S01]  /*5010*/  FMUL R3, R2, R3 ;  /* 0x0000000302037220 */ /* 0x000fe20000400000 */
[C---:B------:R-:W-:Y:S01]  /*5020*/  FFMA R2, R0.reuse, R27, R23 ;  /* 0x0000001b00027223 */ /* 0x040fe20000000017 */
[----:B------:R-:W-:Y:S01]  /*5030*/  FFMA R10, R29, R28, -R10 ;  /* 0x0000001c1d0a7223 */ /* 0x000fe2000000080a */
[C---:B------:R-:W-:Y:S01]  /*5040*/  FFMA R11, R27.reuse, R24, -R4 ;  /* 0x000000181b0b7223 */ /* 0x040fe20000000804 */
[----:B------:R-:W-:Y:S01]  /*5050*/  FMUL R27, R27, R28 ;  /* 0x0000001c1b1b7220 */ /* 0x000fe20000400000 */
[----:B------:R-:W-:Y:S01]  /*5060*/  FFMA R0, R0, R29, R24 ;  /* 0x0000001d00007223 */ /* 0x000fe20000000018 */
[C---:B------:R-:W-:Y:S01]  /*5070*/  FFMA R2, R3.reuse, R10, R2 ;  /* 0x0000000a03027223 */ /* 0x040fe20000000002 */
[----:B------:R-:W-:Y:S01]  /*5080*/  FFMA R34, R3, R11, R34 ;  /* 0x0000000b03227223 */ /* 0x000fe20000000022 */
[----:B------:R-:W-:Y:S01]  /*5090*/  FFMA R27, R26, R23, -R27 ;  /* 0x000000171a1b7223 */ /* 0x000fe2000000081b */
[----:B------:R-:W-:Y:S01]  /*50a0*/  BSSY.RECONVERGENT B0, `(.L_x_54) ;  /* 0x0000010000007945 */ /* 0x000fe20003800200 */
[----:B------:R-:W-:-:S02]  /*50b0*/  FMUL R11, R2, R2 ;  /* 0x00000002020b7220 */ /* 0x000fc40000400000 */
[----:B------:R-:W-:Y:S02]  /*50c0*/  FFMA R0, R3, R27, R0 ;  /* 0x0000001b03007223 */ /* 0x000fe40000000000 */
        /* <DEDUP_REMOVED lines=8> */
[----:B------:R-:W-:Y:S05]  /*5150*/  BRA `(.L_x_56) ;  /* 0x0000000000107947 */ /* 0x000fea0003800000 */
.L_x_55:
[----:B------:R-:W-:Y:S01]  /*5160*/  FMUL.FTZ R33, R13, R4 ;  /* 0x000000040d217220 */ /* 0x000fe20000410000 */
[----:B------:R-:W-:-:S03]  /*5170*/  FMUL.FTZ R3, R4, 0.5 ;  /* 0x3f00000004037820 */ /* 0x000fc60000410000 */
[----:B------:R-:W-:-:S04]  /*5180*/  FFMA R4, -R33, R33, R13 ;  /* 0x0000002121047223 */ /* 0x000fc8000000010d */
[----:B------:R-:W-:-:S07]  /*5190*/  FFMA R33, R4, R3, R33 ;  /* 0x0000000304217223 */ /* 0x000fce0000000021 */
.L_x_56:
[----:B------:R-:W-:Y:S05]  /*51a0*/  BSYNC.RECONVERGENT B0 ;  /* 0x0000000000007941 */ /* 0x000fea0003800200 */
.L_x_54:
[----:B------:R-:W-:Y:S01]  /*51b0*/  FSETP.GEU.AND P0, PT, R33, 9.9999999392252902908e-09, PT ;  /* 0x322bcc772100780b */ /* 0x000fe20003f0e000 */
[----:B------:R-:W-:Y:S01]  /*51c0*/  BSSY.RECONVERGENT B2, `(.L_x_57) ;  /* 0x000002e000027945 */ /* 0x000fe20003800200 */
[----:B------:R-:W-:Y:S02]  /*51d0*/  HFMA2 R18, -RZ, RZ, 0, 0 ;  /* 0x00000000ff127431 */ /* 0x000fe400000001ff */
[----:B------:R-:W-:Y:S02]  /*51e0*/  IMAD.MOV.U32 R17, RZ, RZ, RZ ;  /* 0x000000ffff117224 */ /* 0x000fe400078e00ff */
[----:B------:R-:W-:-:S07]  /*51f0*/  IMAD.MOV.U32 R20, RZ, RZ, RZ ;  /* 0x000000ffff147224 */ /* 0x000fce00078e00ff */
        /* <DEDUP_REMOVED lines=10> */
[----:B------:R-:W-:-:S07]  /*52a0*/  MOV R12, 0x52c0 ;  /* 0x000052c0000c7802 */ /* 0x000fce0000000f00 */
[----:B------:R-:W-:Y:S05]  /*52b0*/  CALL.REL.NOINC `($__internal_2_$__cuda_sm3x_div_rn_noftz_f32_slowpath) ;  /* 0x0000001800247944 */ /* 0x000fea0003c00000 */
.L_x_60:
[----:B------:R-:W-:Y:S05]  /*52c0*/  BSYNC.RECONVERGENT B3 ;  /* 0x0000000000037941 */ /* 0x000fea0003800200 */
.L_x_59:
        /* <DEDUP_REMOVED lines=10> */
[----:B------:R-:W-:Y:S02]  /*5370*/  MOV R34, R2 ;  /* 0x0000000200227202 */ /* 0x000fe40000000f00 */
[----:B------:R-:W-:-:S07]  /*5380*/  MOV R12, 0x53a0 ;  /* 0x000053a0000c7802 */ /* 0x000fce0000000f00 */
[----:B------:R-:W-:Y:S05]  /*5390*/  CALL.REL.NOINC `($__internal_2_$__cuda_sm3x_div_rn_noftz_f32_slowpath) ;  /* 0x0000001400ec7944 */ /* 0x000fea0003c00000 */
.L_x_62:
[----:B------:R-:W-:Y:S05]  /*53a0*/  BSYNC.RECONVERGENT B3 ;  /* 0x0000000000037941 */ /* 0x000fea0003800200 */
.L_x_61:
        /* <DEDUP_REMOVED lines=13> */
.L_x_64:
[----:B------:R-:W-:Y:S05]  /*5480*/  BSYNC.RECONVERGENT B3 ;  /* 0x0000000000037941 */ /* 0x000fea0003800200 */
.L_x_63:
[----:B------:R-:W-:-:S07]  /*5490*/  MOV R20, R3 ;  /* 0x0000000300147202 */ /* 0x000fce0000000f00 */
.L_x_58:
[----:B------:R-:W-:Y:S05]  /*54a0*/  BSYNC.RECONVERGENT B2 ;  /* 0x0000000000027941 */ /* 0x000fea0003800200 */
.L_x_57:
[----:B------:R-:W0:Y:S01]  /*54b0*/  LDCU UR4, c[0x0][0x3f0] ;  /* 0x00007e00ff0477ac */ /* 0x000e220008000800 */
[----:B------:R-:W-:Y:S01]  /*54c0*/  HFMA2 R21, -RZ, RZ, 0, 0 ;  /* 0x00000000ff157431 */ /* 0x000fe200000001ff */
[----:B------:R-:W-:Y:S01]  /*54d0*/  PLOP3.LUT P0, PT, PT, PT, PT, 0x80, 0x8 ;  /* 0x000000000008781c */ /* 0x000fe20003f0f070 */
[----:B------:R-:W-:Y:S01]  /*54e0*/  IMAD.MOV.U32 R22, RZ, RZ, 0x7149f2ca ;  /* 0x7149f2caff167424 */ /* 0x000fe200078e00ff */
[----:B------:R-:W-:Y:S01]  /*54f0*/  CS2R R26, SRZ ;  /* 0x00000000001a7805 */ /* 0x000fe2000001ff00 */
[----:B------:R-:W-:Y:S02]  /*5500*/  IMAD.MOV.U32 R19, RZ, RZ, RZ ;  /* 0x000000ffff137224 */ /* 0x000fe400078e00ff */
[----:B------:R-:W-:Y:S02]  /*5510*/  IMAD.MOV.U32 R23, RZ, RZ, RZ ;  /* 0x000000ffff177224 */ /* 0x000fe400078e00ff */
[----:B------:R-:W-:Y:S01]  /*5520*/  IMAD.MOV.U32 R28, RZ, RZ, RZ ;  /* 0x000000ffff1c7224 */ /* 0x000fe200078e00ff */
[----:B0-----:R-:W-:-:S09]  /*5530*/  UISETP.GE.AND UP0, UPT, UR4, 0x1, UPT ;  /* 0x000000010400788c */ /* 0x001fd2000bf06270 */
[----:B------:R-:W-:Y:S05]  /*5540*/  BRA.U !UP0, `(.L_x_65) ;  /* 0x0000000908b87547 */ /* 0x000fea000b800000 */
[----:B------:R-:W0:Y:S01]  /*5550*/  LDCU.64 UR6, c[0x0][0x3e8] ;  /* 0x00007d00ff0677ac */ /* 0x000e220008000a00 */
[----:B------:R-:W-:Y:S01]  /*5560*/  MOV R28, RZ ;  /* 0x000000ff001c7202 */ /* 0x000fe20000000f00 */
[----:B------:R-:W-:Y:S01]  /*5570*/  IMAD.MOV.U32 R22, RZ, RZ, 0x7149f2ca ;  /* 0x7149f2caff167424 */ /* 0x000fe200078e00ff */
[----:B------:R-:W-:Y:S02]  /*5580*/  PRMT R29, RZ, 0x7610, R29 ;  /* 0x00007610ff1d7816 */ /* 0x000fe4000000001d */
[----:B------:R-:W-:Y:S01]  /*5590*/  CS2R R26, SRZ ;  /* 0x00000000001a7805 */ /* 0x000fe2000001ff00 */
[----:B------:R-:W-:Y:S01]  /*55a0*/  IMAD.MOV.U32 R23, RZ, RZ, RZ ;  /* 0x000000ffff177224 */ /* 0x000fe200078e00ff */
[----:B------:R-:W-:Y:S01]  /*55b0*/  MOV R21, RZ ;  /* 0x000000ff00157202 */ /* 0x000fe20000000f00 */
[----:B------:R-:W-:Y:S01]  /*55c0*/  IMAD.MOV.U32 R19, RZ, RZ, RZ ;  /* 0x000000ffff137224 */ /* 0x000fe200078e00ff */
[----:B------:R-:W-:Y:S02]  /*55d0*/  UIADD3 UR4, UPT, UPT, -UR4, URZ, URZ ;  /* 0x000000ff04047290 */ /* 0x000fe4000fffe1ff */
[----:B0-----:R-:W-:-:S04]  /*55e0*/  UIADD3 UR5, UP0, UPT, UR6, 0x18, URZ ;  /* 0x0000001806057890 */ /* 0x001fc8000ff1e0ff */
[----:B------:R-:W-:Y:S02]  /*55f0*/  UIADD3.X UR6, UPT, UPT, URZ, UR7, URZ, UP0, !UPT ;  /* 0x00000007ff067290 */ /* 0x000fe400087fe4ff */
[----:B------:R-:W-:-:S04]  /*5600*/  IMAD.U32 R0, RZ, RZ, UR5 ;  /* 0x00000005ff007e24 */ /* 0x000fc8000f8e00ff */
[----:B------:R-:W-:-:S07]  /*5610*/  MOV R3, UR6 ;  /* 0x0000000600037c02 */ /* 0x000fce0008000f00 */
.L_x_80:
[----:B0-----:R-:W-:Y:S02]  /*5620*/  IMAD.MOV.U32 R24, RZ, RZ, R0 ;  /* 0x000000ffff187224 */ /* 0x001fe400078e0000 */
[----:B------:R-:W-:-:S05]  /*5630*/  IMAD.MOV.U32 R25, RZ, RZ, R3 ;  /* 0x000000ffff197224 */ /* 0x000fca00078e0003 */
[----:B------:R-:W2:Y:S04]  /*5640*/  LDG.E R12, desc[UR8][R24.64+-0x10] ;  /* 0xfffff008180c7981 */ /* 0x000ea8000c1e1900 */
[----:B------:R-:W2:Y:S04]  /*5650*/  LDG.E R13, desc[UR8][R24.64+0x8] ;  /* 0x00000808180d7981 */ /* 0x000ea8000c1e1900 */
[----:B------:R-:W3:Y:S04]  /*5660*/  LDG.E R33, desc[UR8][R24.64+-0x18] ;  /* 0xffffe80818217981 */ /* 0x000ee8000c1e1900 */
[----:B------:R-:W3:Y:S04]  /*5670*/  LDG.E R2, desc[UR8][R24.64] ;  /* 0x0000000818027981 */ /* 0x000ee8000c1e1900 */
[----:B------:R-:W4:Y:S04]  /*5680*/  LDG.E R14, desc[UR8][R24.64+-0x14] ;  /* 0xffffec08180e7981 */ /* 0x000f28000c1e1900 */
[----:B------:R-:W4:Y:S04]  /*5690*/  LDG.E R11, desc[UR8][R24.64+0x4] ;  /* 0x00000408180b7981 */ /* 0x000f28000c1e1900 */
[----:B-----5:R-:W5:Y:S04]  /*56a0*/  LDG.E R3, desc[UR8][R24.64+-0x8] ;  /* 0xfffff80818037981 */ /* 0x020f68000c1e1900 */
[----:B------:R-:W5:Y:S04]  /*56b0*/  LDG.E R0, desc[UR8][R24.64+-0xc] ;  /* 0xfffff40818007981 */ /* 0x000f68000c1e1900 */
[----:B------:R-:W5:Y:S01]  /*56c0*/  LDG.E R31, desc[UR8][R24.64+-0x4] ;  /* 0xfffffc08181f7981 */ /* 0x000f62000c1e1900 */
[----:B------:R-:W-:Y:S01]  /*56d0*/  UIADD3 UR4, UPT, UPT, UR4, 0x1, URZ ;  /* 0x0000000104047890 */ /* 0x000fe2000fffe0ff */
[----:B------:R-:W-:Y:S01]  /*56e0*/  BSSY.RECONVERGENT B2, `(.L_x_66) ;  /* 0x0000085000027945 */ /* 0x000fe20003800200 */
[----:B------:R-:W-:-:S02]  /*56f0*/  HFMA2 R16, -RZ, RZ, 0, 0 ;  /* 0x00000000ff107431 */ /* 0x000fc400000001ff */
[----:B------:R-:W-:Y:S01]  /*5700*/  UISETP.NE.AND UP0, UPT, UR4, URZ, UPT ;  /* 0x000000ff0400728c */ /* 0x000fe2000bf05270 */
[----:B------:R-:W-:Y:S01]  /*5710*/  PLOP3.LUT P0, PT, PT, PT, PT, 0x8, 0x80 ;  /* 0x000000000080781c */ /* 0x000fe20003f0e170 */
[----:B--2---:R-:W-:Y:S01]  /*5720*/  FADD R10, -R12, R13 ;  /* 0x0000000d0c0a7221 */ /* 0x004fe20000000100 */
[----:B---3--:R-:W-:-:S03]  /*5730*/  FADD R13, -R33, R2 ;  /* 0x00000002210d7221 */ /* 0x008fc60000000100 */
[----:B------:R-:W-:Y:S01]  /*5740*/  FMUL R2, R10, R17 ;  /* 0x000000110a027220 */ /* 0x000fe20000400000 */
[----:B----4-:R-:W-:-:S03]  /*5750*/  FADD R4, -R14, R11 ;  /* 0x0000000b0e047221 */ /* 0x010fc60000000100 */
[-C--:B------:R-:W-:Y:S01]  /*5760*/  FFMA R15, R13, R20.reuse, -R2 ;  /* 0x000000140d0f7223 */ /* 0x080fe20000000802 */
[----:B-----5:R-:W-:Y:S01]  /*5770*/  FADD R34, R3, -R14 ;  /* 0x8000000e03227221 */ /* 0x020fe20000000000 */
[----:B------:R-:W-:Y:S01]  /*5780*/  FMUL R3, R4, R20 ;  /* 0x0000001404037220 */ /* 0x000fe20000400000 */
[-C--:B------:R-:W-:Y:S01]  /*5790*/  FMUL R37, R13, R18.reuse ;  /* 0x000000120d257220 */ /* 0x080fe20000400000 */
[----:B------:R-:W-:Y:S02]  /*57a0*/  FADD R11, R0, -R33 ;  /* 0x80000021000b7221 */ /* 0x000fe40000000000 */
[----:B------:R-:W-:Y:S01]  /*57b0*/  FFMA R32, R10, R18, -R3 ;  /* 0x000000120a207223 */ /* 0x000fe20000000803 */
[----:B------:R-:W-:Y:S01]  /*57c0*/  FMUL R0, R34, R15 ;  /* 0x0000000f22007220 */ /* 0x000fe20000400000 */
[----:B------:R-:W-:Y:S01]  /*57d0*/  FFMA R37, R4, R17, -R37 ;  /* 0x0000001104257223 */ /* 0x000fe20000000825 */
[----:B------:R-:W-:Y:S02]  /*57e0*/  FADD R36, R31, -R12 ;  /* 0x8000000c1f247221 */ /* 0x000fe40000000000 */
[----:B------:R-:W-:-:S04]  /*57f0*/  FFMA R3, R11, R32, R0 ;  /* 0x000000200b037223 */ /* 0x000fc80000000000 */
[----:B------:R-:W-:-:S05]  /*5800*/  FFMA R39, R36, R37, R3 ;  /* 0x0000002524277223 */ /* 0x000fca0000000003 */
[----:B------:R-:W-:Y:S02]  /*5810*/  FSETP.GEU.AND P1, PT, |R39|, 9.9999999392252902908e-09, PT ;  /* 0x322bcc772700780b */ /* 0x000fe40003f2e200 */
[----:B------:R-:W-:-:S11]  /*5820*/  CS2R R30, SRZ ;  /* 0x00000000001e7805 */ /* 0x000fd6000001ff00 */
[----:B------:R-:W-:Y:S05]  /*5830*/  @!P1 BRA `(.L_x_67) ;  /* 0x0000000400bc9947 */ /* 0x000fea0003800000 */
[----:B------:R-:W-:Y:S01]  /*5840*/  VIADD R0, R39, 0x1800000 ;  /* 0x0180000027007836 */ /* 0x000fe20000000000 */
[----:B------:R-:W-:Y:S04]  /*5850*/  BSSY.RECONVERGENT B0, `(.L_x_68) ;  /* 0x000000b000007945 */ /* 0x000fe80003800200 */
[----:B------:R-:W-:-:S04]  /*5860*/  LOP3.LUT R0, R0, 0x7f800000, RZ, 0xc0, !PT ;  /* 0x7f80000000007812 */ /* 0x000fc800078ec0ff */
[----:B------:R-:W-:-:S13]  /*5870*/  ISETP.GT.U32.AND P1, PT, R0, 0x1ffffff, PT ;  /* 0x01ffffff0000780c */ /* 0x000fda0003f24070 */
[----:B------:R-:W-:Y:S05]  /*5880*/  @P1 BRA `(.L_x_69) ;  /* 0x00000000000c1947 */ /* 0x000fea0003800000 */
[----:B------:R-:W-:-:S07]  /*5890*/  MOV R38, 0x58b0 ;  /* 0x000058b000267802 */ /* 0x000fce0000000f00 */
[----:B------:R-:W-:Y:S05]  /*58a0*/  CALL.REL.NOINC `($__internal_0_$__cuda_sm20_rcp_rn_f32_slowpath) ;  /* 0x0000000c00747944 */ /* 0x000fea0003c00000 */
[----:B------:R-:W-:Y:S05]  /*58b0*/  BRA `(.L_x_70) ;  /* 0x0000000000107947 */ /* 0x000fea0003800000 */
.L_x_69:
[----:B------:R-:W0:Y:S02]  /*58c0*/  MUFU.RCP R0, R39 ;  /* 0x0000002700007308 */ /* 0x000e240000001000 */
[----:B0-----:R-:W-:-:S04]  /*58d0*/  FFMA R2, R39, R0, -1 ;  /* 0xbf80000027027423 */ /* 0x001fc80000000000 */
[----:B------:R-:W-:-:S04]  /*58e0*/  FADD.FTZ R3, -R2, -RZ ;  /* 0x800000ff02037221 */ /* 0x000fc80000010100 */
[----:B------:R-:W-:-:S07]  /*58f0*/  FFMA R0, R0, R3, R0 ;  /* 0x0000000300007223 */ /* 0x000fce0000000000 */
.L_x_70:
[----:B------:R-:W-:Y:S05]  /*5900*/  BSYNC.RECONVERGENT B0 ;  /* 0x0000000000007941 */ /* 0x000fea0003800200 */
.L_x_68:
[----:B------:R-:W-:Y:S01]  /*5910*/  FADD R14, R5, -R14 ;  /* 0x8000000e050e7221 */ /* 0x000fe20000000000 */
[----:B------:R-:W-:Y:S01]  /*5920*/  FADD R33, R6, -R33 ;  /* 0x8000002106217221 */ /* 0x000fe20000000000 */
[----:B------:R-:W-:Y:S02]  /*5930*/  FADD R39, R7, -R12 ;  /* 0x8000000c07277221 */ /* 0x000fe40000000000 */
[----:B------:R-:W-:-:S04]  /*5940*/  FMUL R15, R15, R14 ;  /* 0x0000000e0f0f7220 */ /* 0x000fc80000400000 */
[----:B------:R-:W-:-:S04]  /*5950*/  FFMA R32, R32, R33, R15 ;  /* 0x0000002120207223 */ /* 0x000fc8000000000f */
[----:B------:R-:W-:-:S04]  /*5960*/  FFMA R37, R37, R39, R32 ;  /* 0x0000002725257223 */ /* 0x000fc80000000020 */
[----:B------:R-:W-:-:S05]  /*5970*/  FMUL R12, R37, R0 ;  /* 0x00000000250c7220 */ /* 0x000fca0000400000 */
[----:B------:R-:W-:-:S04]  /*5980*/  FSETP.GT.AND P1, PT, R12, 1, PT ;  /* 0x3f8000000c00780b */ /* 0x000fc80003f24000 */
[----:B------:R-:W-:-:S13]  /*5990*/  FSETP.LT.OR P1, PT, R12, RZ, P1 ;  /* 0x000000ff0c00720b */ /* 0x000fda0000f21400 */
[----:B------:R-:W-:Y:S05]  /*59a0*/  @P1 BRA `(.L_x_67) ;  /* 0x0000000400601947 */ /* 0x000fea0003800000 */
[----:B------:R-:W-:Y:S01]  /*59b0*/  FMUL R2, R36, R33 ;  /* 0x0000002124027220 */ /* 0x000fe20000400000 */
[-C--:B------:R-:W-:Y:S01]  /*59c0*/  FMUL R3, R34, R39.reuse ;  /* 0x0000002722037220 */ /* 0x080fe20000400000 */
[CC--:B------:R-:W-:Y:S02]  /*59d0*/  FMUL R15, R11.reuse, R14.reuse ;  /* 0x0000000e0b0f7220 */ /* 0x0c0fe40000400000 */
[----:B------:R-:W-:Y:S01]  /*59e0*/  FFMA R39, R11, R39, -R2 ;  /* 0x000000270b277223 */ /* 0x000fe20000000802 */
[----:B------:R-:W-:Y:S01]  /*59f0*/  FFMA R37, R36, R14, -R3 ;  /* 0x0000000e24257223 */ /* 0x000fe20000000803 */
[----:B------:R-:W-:Y:S02]  /*5a00*/  FFMA R14, R34, R33, -R15 ;  /* 0x00000021220e7223 */ /* 0x000fe4000000080f */
[----:B------:R-:W-:-:S04]  /*5a10*/  FMUL R2, R39, R18 ;  /* 0x0000001227027220 */ /* 0x000fc80000400000 */
[----:B------:R-:W-:-:S04]  /*5a20*/  FFMA R3, R37, R17, R2 ;  /* 0x0000001125037223 */ /* 0x000fc80000000002 */
[----:B------:R-:W-:-:S04]  /*5a30*/  FFMA R3, R14, R20, R3 ;  /* 0x000000140e037223 */ /* 0x000fc80000000003 */
[----:B------:R-:W-:-:S04]  /*5a40*/  FMUL R3, R3, R0 ;  /* 0x0000000003037220 */ /* 0x000fc80000400000 */
[----:B------:R-:W-:-:S05]  /*5a50*/  FADD R2, R12, R3 ;  /* 0x000000030c027221 */ /* 0x000fca0000000000 */
[----:B------:R-:W-:-:S04]  /*5a60*/  FSETP.GT.AND P1, PT, R2, 1, PT ;  /* 0x3f8000000200780b */ /* 0x000fc80003f24000 */
[----:B------:R-:W-:-:S13]  /*5a70*/  FSETP.LT.OR P1, PT, R3, RZ, P1 ;  /* 0x000000ff0300720b */ /* 0x000fda0000f21400 */
[----:B------:R-:W-:Y:S05]  /*5a80*/  @P1 BRA `(.L_x_67) ;  /* 0x0000000400281947 */ /* 0x000fea0003800000 */
[----:B------:R-:W-:-:S04]  /*5a90*/  FMUL R2, R4, R39 ;  /* 0x0000002704027220 */ /* 0x000fc80000400000 */
[----:B------:R-:W-:-:S04]  /*5aa0*/  FFMA R3, R13, R37, R2 ;  /* 0x000000250d037223 */ /* 0x000fc80000000002 */
[----:B------:R-:W-:-:S04]  /*5ab0*/  FFMA R3, R10, R14, R3 ;  /* 0x0000000e0a037223 */ /* 0x000fc80000000003 */
[----:B------:R-:W-:-:S05]  /*5ac0*/  FMUL R32, R3, R0 ;  /* 0x0000000003207220 */ /* 0x000fca0000400000 */
[----:B------:R-:W-:-:S13]  /*5ad0*/  FSETP.GEU.AND P1, PT, R32, 9.9999997473787516356e-05, PT ;  /* 0x38d1b7172000780b */ /* 0x000fda0003f2e000 */
[----:B------:R-:W-:Y:S05]  /*5ae0*/  @!P1 BRA `(.L_x_67) ;  /* 0x0000000400109947 */ /* 0x000fea0003800000 */
[C---:B------:R-:W-:Y:S01]  /*5af0*/  FMUL R15, R11.reuse, R10 ;  /* 0x0000000a0b0f7220 */ /* 0x040fe20000400000 */
[----:B------:R-:W-:Y:S01]  /*5b00*/  FMUL R3, R36, R4 ;  /* 0x0000000424037220 */ /* 0x000fe20000400000 */
[-C--:B------:R-:W-:Y:S02]  /*5b10*/  FMUL R2, R34, R13.reuse ;  /* 0x0000000d22027220 */ /* 0x080fe40000400000 */
[----:B------:R-:W-:Y:S01]  /*5b20*/  FFMA R0, R36, R13, -R15 ;  /* 0x0000000d24007223 */ /* 0x000fe2000000080f */
[----:B------:R-:W-:Y:S01]  /*5b30*/  FFMA R34, R34, R10, -R3 ;  /* 0x0000000a22227223 */ /* 0x000fe20000000803 */
[----:B------:R-:W-:Y:S02]  /*5b40*/  FFMA R2, R11, R4, -R2 ;  /* 0x000000040b027223 */ /* 0x000fe40000000802 */
[----:B------:R-:W-:-:S04]  /*5b50*/  FMUL R3, R0, R0 ;  /* 0x0000000000037220 */ /* 0x000fc80000400000 */
[----:B------:R-:W-:-:S04]  /*5b60*/  FFMA R3, R34, R34, R3 ;  /* 0x0000002222037223 */ /* 0x000fc80000000003 */
[----:B------:R-:W-:-:S04]  /*5b70*/  FFMA R13, R2, R2, R3 ;  /* 0x00000002020d7223 */ /* 0x000fc80000000003 */
[----:B------:R-:W-:Y:S01]  /*5b80*/  VIADD R3, R13, 0xf3000000 ;  /* 0xf30000000d037836 */ /* 0x000fe20000000000 */
[----:B------:R0:W1:Y:S04]  /*5b90*/  MUFU.RSQ R4, R13 ;  /* 0x0000000d00047308 */ /* 0x0000680000001400 */
[----:B------:R-:W-:-:S13]  /*5ba0*/  ISETP.GT.U32.AND P0, PT, R3, 0x727fffff, PT ;  /* 0x727fffff0300780c */ /* 0x000fda0003f04070 */
[----:B01----:R-:W-:Y:S05]  /*5bb0*/  @!P0 BRA `(.L_x_71) ;  /* 0x0000000000148947 */ /* 0x003fea0003800000 */
[----:B------:R-:W-:Y:S01]  /*5bc0*/  BSSY.RECONVERGENT B0, `(.L_x_72) ;  /* 0x0000003000007945 */ /* 0x000fe20003800200 */
[----:B------:R-:W-:-:S07]  /*5bd0*/  MOV R12, 0x5bf0 ;  /* 0x00005bf0000c7802 */ /* 0x000fce0000000f00 */
[----:B------:R-:W-:Y:S05]  /*5be0*/  CALL.REL.NOINC `($__internal_1_$__cuda_sm20_sqrt_rn_f32_slowpath) ;  /* 0x0000000c00807944 */ /* 0x000fea0003c00000 */
[----:B------:R-:W-:Y:S05]  /*5bf0*/  BSYNC.RECONVERGENT B0 ;  /* 0x0000000000007941 */ /* 0x000fea0003800200 */
.L_x_72:
[----:B------:R-:W-:Y:S05]  /*5c00*/  BRA `(.L_x_73) ;  /* 0x0000000000107947 */ /* 0x000fea0003800000 */
.L_x_71:
[----:B------:R-:W-:Y:S01]  /*5c10*/  FMUL.FTZ R33, R13, R4 ;  /* 0x000000040d217220 */ /* 0x000fe20000410000 */
[----:B------:R-:W-:-:S03]  /*5c20*/  FMUL.FTZ R3, R4, 0.5 ;  /* 0x3f00000004037820 */ /* 0x000fc60000410000 */
[----:B------:R-:W-:-:S04]  /*5c30*/  FFMA R4, -R33, R33, R13 ;  /* 0x0000002121047223 */ /* 0x000fc8000000010d */
[----:B------:R-:W-:-:S07]  /*5c40*/  FFMA R33, R4, R3, R33 ;  /* 0x0000000304217223 */ /* 0x000fce0000000021 */
.L_x_73:
[----:B------:R-:W-:Y:S02]  /*5c50*/  FSETP.GEU.AND P1, PT, R33, 9.9999999392252902908e-09, PT ;  /* 0x322bcc772100780b */ /* 0x000fe40003f2e000 */
[----:B------:R-:W-:Y:S02]  /*5c60*/  PLOP3.LUT P0, PT, PT, PT, PT, 0x80, 0x8 ;  /* 0x000000000008781c */ /* 0x000fe40003f0f070 */
[----:B------:R-:W-:-:S09]  /*5c70*/  MOV R35, R32 ;  /* 0x0000002000237202 */ /* 0x000fd20000000f00 */
        /* <DEDUP_REMOVED lines=12> */
.L_x_75:
[----:B------:R-:W-:Y:S05]  /*5d40*/  BSYNC.RECONVERGENT B3 ;  /* 0x0000000000037941 */ /* 0x000fea0003800200 */
.L_x_74:
        /* <DEDUP_REMOVED lines=13> */
.L_x_77:
[----:B------:R-:W-:Y:S05]  /*5e20*/  BSYNC.RECONVERGENT B3 ;  /* 0x0000000000037941 */ /* 0x000fea0003800200 */
.L_x_76:
        /* <DEDUP_REMOVED lines=13> */
.L_x_79:
[----:B------:R-:W-:Y:S05]  /*5f00*/  BSYNC.RECONVERGENT B3 ;  /* 0x0000000000037941 */ /* 0x000fea0003800200 */
.L_x_78:
[----:B------:R-:W-:Y:S01]  /*5f10*/  IMAD.MOV.U32 R16, RZ, RZ, R3 ;  /* 0x000000ffff107224 */ /* 0x000fe200078e0003 */
[----:B------:R-:W-:-:S07]  /*5f20*/  MOV R35, R32 ;  /* 0x0000002000237202 */ /* 0x000fce0000000f00 */
.L_x_67:
[----:B------:R-:W-:Y:S05]  /*5f30*/  BSYNC.RECONVERGENT B2 ;  /* 0x0000000000027941 */ /* 0x000fea0003800200 */
.L_x_66:
[----:B------:R-:W-:-:S13]  /*5f40*/  FSETP.GEU.OR P0, PT, R35, R22, !P0 ;  /* 0x000000162300720b */ /* 0x000fda000470e400 */
[----:B------:R0:W5:Y:S04]  /*5f50*/  @!P0 LDG.E R28, desc[UR8][R24.64+0xc] ;  /* 0x00000c08181c8981 */ /* 0x000168000c1e1900 */
[----:B------:R0:W5:Y:S04]  /*5f60*/  @!P0 LDG.E R27, desc[UR8][R24.64+0x10] ;  /* 0x00001008181b8981 */ /* 0x000168000c1e1900 */
[----:B------:R0:W5:Y:S01]  /*5f70*/  @!P0 LDG.E R26, desc[UR8][R24.64+0x14] ;  /* 0x00001408181a8981 */ /* 0x000162000c1e1900 */
[----:B------:R-:W-:Y:S01]  /*5f80*/  IMAD.MOV.U32 R2, RZ, RZ, 0x1 ;  /* 0x00000001ff027424 */ /* 0x000fe200078e00ff */
[----:B------:R-:W-:Y:S01]  /*5f90*/  IADD3 R0, P1, PT, R24, 0x30, RZ ;  /* 0x0000003018007810 */ /* 0x000fe20007f3e0ff */
[----:B------:R-:W-:Y:S01]  /*5fa0*/  @!P0 IMAD.MOV.U32 R19, RZ, RZ, R16 ;  /* 0x000000ffff138224 */ /* 0x000fe200078e0010 */
[----:B------:R-:W-:Y:S01]  /*5fb0*/  @!P0 MOV R21, R30 ;  /* 0x0000001e00158202 */ /* 0x000fe20000000f00 */
[----:B------:R-:W-:Y:S01]  /*5fc0*/  @!P0 IMAD.MOV.U32 R23, RZ, RZ, R31 ;  /* 0x000000ffff178224 */ /* 0x000fe200078e001f */
[----:B------:R-:W-:Y:S01]  /*5fd0*/  @!P0 PRMT R29, R2, 0x7610, R29 ;  /* 0x00007610021d8816 */ /* 0x000fe2000000001d */
[----:B------:R-:W-:Y:S01]  /*5fe0*/  IMAD.X R3, RZ, RZ, R25, P1 ;  /* 0x000000ffff037224 */ /* 0x000fe200008e0619 */
[----:B------:R-:W-:Y:S01]  /*5ff0*/  @!P0 MOV R22, R35 ;  /* 0x0000002300168202 */ /* 0x000fe20000000f00 */
[----:B------:R-:W-:Y:S06]  /*6000*/  BRA.U UP0, `(.L_x_80) ;  /* 0xfffffff500847547 */ /* 0x000fec000b83ffff */
[----:B------:R-:W-:-:S04]  /*6010*/  LOP3.LUT P0, RZ, R29, 0xff, RZ, 0xc0, !PT ;  /* 0x000000ff1dff7812 */ /* 0x000fc8000780c0ff */
[----:B------:R-:W-:-:S13]  /*6020*/  PLOP3.LUT P0, PT, P0, PT, PT, 0x8, 0x80 ;  /* 0x000000000080781c */ /* 0x000fda000070e170 */
.L_x_65:
[----:B------:R-:W-:Y:S05]  /*6030*/  @P0 BRA `(.L_x_81) ;  /* 0x0000000400700947 */ /* 0x000fea0003800000 */
[----:B------:R-:W1:Y:S01]  /*6040*/  LDCU.64 UR6, c[0x0][0x3f8] ;  /* 0x00007f00ff0677ac */ /* 0x000e620008000a00 */
[C---:B------:R-:W-:Y:S01]  /*6050*/  FFMA R0, R22.reuse, R18, R5 ;  /* 0x0000001216007223 */ /* 0x040fe20000000005 */
[C---:B------:R-:W-:Y:S01]  /*6060*/  FFMA R34, R22.reuse, R17, R6 ;  /* 0x0000001116227223 */ /* 0x040fe20000000006 */
[----:B------:R-:W-:Y:S01]  /*6070*/  FFMA R2, R22, R20, R7 ;  /* 0x0000001416027223 */ /* 0x000fe20000000007 */
[----:B------:R-:W2:Y:S01]  /*6080*/  LDCU UR4, c[0x0][0x3f4] ;  /* 0x00007e80ff0477ac */ /* 0x000ea20008000800 */
[----:B------:R-:W-:Y:S01]  /*6090*/  BSSY.RECONVERGENT B0, `(.L_x_82) ;  /* 0x0000012000007945 */ /* 0x000fe20003800200 */
[----:B-1----:R-:W-:Y:S01]  /*60a0*/  FADD R0, -R0, UR6 ;  /* 0x0000000600007e21 */ /* 0x002fe20008000100 */
[----:B------:R-:W-:Y:S01]  /*60b0*/  FADD R2, -R2, UR7 ;  /* 0x0000000702027e21 */ /* 0x000fe20008000100 */
[----:B--2---:R-:W-:Y:S02]  /*60c0*/  FADD R34, -R34, UR4 ;  /* 0x0000000422227e21 */ /* 0x004fe40008000100 */
[----:B------:R-:W-:-:S04]  /*60d0*/  FMUL R3, R0, R0 ;  /* 0x0000000000037220 */ /* 0x000fc80000400000 */
[----:B------:R-:W-:-:S04]  /*60e0*/  FFMA R3, R34, R34, R3 ;  /* 0x0000002222037223 */ /* 0x000fc80000000003 */
[----:B------:R-:W-:-:S04]  /*60f0*/  FFMA R13, R2, R2, R3 ;  /* 0x00000002020d7223 */ /* 0x000fc80000000003 */
[----:B------:R-:W-:Y:S01]  /*6100*/  VIADD R3, R13, 0xf3000000 ;  /* 0xf30000000d037836 */ /* 0x000fe20000000000 */
[----:B------:R1:W2:Y:S04]  /*6110*/  MUFU.RSQ R4, R13 ;  /* 0x0000000d00047308 */ /* 0x0002a80000001400 */
[----:B------:R-:W-:-:S13]  /*6120*/  ISETP.GT.U32.AND P0, PT, R3, 0x727fffff, PT ;  /* 0x727fffff0300780c */ /* 0x000fda0003f04070 */
[----:B-12---:R-:W-:Y:S05]  /*6130*/  @!P0 BRA `(.L_x_83) ;  /* 0x00000000000c8947 */ /* 0x006fea0003800000 */
[----:B------:R-:W-:-:S07]  /*6140*/  MOV R12, 0x6160 ;  /* 0x00006160000c7802 */ /* 0x000fce0000000f00 */
[----:B0----5:R-:W-:Y:S05]  /*6150*/  CALL.REL.NOINC `($__internal_1_$__cuda_sm20_sqrt_rn_f32_slowpath) ;  /* 0x0000000800247944 */ /* 0x021fea0003c00000 */
[----:B------:R-:W-:Y:S05]  /*6160*/  BRA `(.L_x_84) ;  /* 0x0000000000107947 */ /* 0x000fea0003800000 */
.L_x_83:
[----:B------:R-:W-:Y:S01]  /*6170*/  FMUL.FTZ R33, R13, R4 ;  /* 0x000000040d217220 */ /* 0x000fe20000410000 */
[----:B------:R-:W-:-:S03]  /*6180*/  FMUL.FTZ R3, R4, 0.5 ;  /* 0x3f00000004037820 */ /* 0x000fc60000410000 */
[----:B------:R-:W-:-:S04]  /*6190*/  FFMA R4, -R33, R33, R13 ;  /* 0x0000002121047223 */ /* 0x000fc8000000010d */
[----:B------:R-:W-:-:S07]  /*61a0*/  FFMA R33, R4, R3, R33 ;  /* 0x0000000304217223 */ /* 0x000fce0000000021 */
.L_x_84:
[----:B------:R-:W-:Y:S05]  /*61b0*/  BSYNC.RECONVERGENT B0 ;  /* 0x0000000000007941 */ /* 0x000fea0003800200 */
.L_x_82:
[----:B------:R-:W-:Y:S01]  /*61c0*/  FSETP.GEU.AND P0, PT, R33, 9.9999999392252902908e-09, PT ;  /* 0x322bcc772100780b */ /* 0x000fe20003f0e000 */
[----:B------:R-:W-:Y:S01]  /*61d0*/  BSSY.RECONVERGENT B2, `(.L_x_85) ;  /* 0x000002e000027945 */ /* 0x000fe20003800200 */
[----:B------:R-:W-:Y:S02]  /*61e0*/  HFMA2 R6, -RZ, RZ, 0, 0 ;  /* 0x00000000ff067431 */ /* 0x000fe400000001ff */
[----:B------:R-:W-:Y:S02]  /*61f0*/  IMAD.MOV.U32 R18, RZ, RZ, RZ ;  /* 0x000000ffff127224 */ /* 0x000fe400078e00ff */
[----:B------:R-:W-:-:S07]  /*6200*/  IMAD.MOV.U32 R4, RZ, RZ, RZ ;  /* 0x000000ffff047224 */ /* 0x000fce00078e00ff */
[----:B------:R-:W-:Y:S05]  /*6210*/  @!P0 BRA `(.L_x_86) ;  /* 0x0000000000a48947 */ /* 0x000fea0003800000 */
[----:B------:R-:W1:Y:S01]  /*6220*/  MUFU.RCP R4, R33 ;  /* 0x0000002100047308 */ /* 0x000e620000001000 */
[----:B------:R-:W-:Y:S07]  /*6230*/  BSSY.RECONVERGENT B3, `(.L_x_87) ;  /* 0x000000a000037945 */ /* 0x000fee0003800200 */
[----:B------:R-:W2:Y:S01]  /*6240*/  FCHK P0, R34, R33 ;  /* 0x0000002122007302 */ /* 0x000ea20000000000 */
[----:B-1----:R-:W-:-:S04]  /*6250*/  FFMA R3, R4, -R33, 1 ;  /* 0x3f80000004037423 */ /* 0x002fc80000000821 */
[----:B------:R-:W-:-:S04]  /*6260*/  FFMA R3, R4, R3, R4 ;  /* 0x0000000304037223 */ /* 0x000fc80000000004 */
[----:B------:R-:W-:-:S04]  /*6270*/  FFMA R4, R34, R3, RZ ;  /* 0x0000000322047223 */ /* 0x000fc800000000ff */
[----:B------:R-:W-:-:S04]  /*6280*/  FFMA R5, R4, -R33, R34 ;  /* 0x8000002104057223 */ /* 0x000fc80000000022 */
[----:B------:R-:W-:Y:S01]  /*6290*/  FFMA R3, R3, R5, R4 ;  /* 0x0000000503037223 */ /* 0x000fe20000000004 */
[----:B--2---:R-:W-:Y:S06]  /*62a0*/  @!P0 BRA `(.L_x_88) ;  /* 0x0000000000088947 */ /* 0x004fec0003800000 */
[----:B------:R-:W-:-:S07]  /*62b0*/  MOV R12, 0x62d0 ;  /* 0x000062d0000c7802 */ /* 0x000fce0000000f00 */
[----:B0----5:R-:W-:Y:S05]  /*62c0*/  CALL.REL.NOINC `($__internal_2_$__cuda_sm3x_div_rn_noftz_f32_slowpath) ;  /* 0x0000000800207944 */ /* 0x021fea0003c00000 */
.L_x_88:
[----:B------:R-:W-:Y:S05]  /*62d0*/  BSYNC.RECONVERGENT B3 ;  /* 0x0000000000037941 */ /* 0x000fea0003800200 */
.L_x_87:
[----:B------:R-:W1:Y:S01]  /*62e0*/  MUFU.RCP R4, R33 ;  /* 0x0000002100047308 */ /* 0x000e620000001000 */
[----:B------:R-:W-:Y:S01]  /*62f0*/  BSSY.RECONVERGENT B3, `(.L_x_89) ;  /* 0x000000c000037945 */ /* 0x000fe20003800200 */
[----:B------:R-:W-:-:S06]  /*6300*/  IMAD.MOV.U32 R18, RZ, RZ, R3 ;  /* 0x000000ffff127224 */ /* 0x000fcc00078e0003 */
[----:B------:R-:W2:Y:S01]  /*6310*/  FCHK P0, R0, R33 ;  /* 0x0000002100007302 */ /* 0x000ea20000000000 */
[----:B-1----:R-:W-:-:S04]  /*6320*/  FFMA R5, R4, -R33, 1 ;  /* 0x3f80000004057423 */ /* 0x002fc80000000821 */
[----:B------:R-:W-:-:S04]  /*6330*/  FFMA R6, R4, R5, R4 ;  /* 0x0000000504067223 */ /* 0x000fc80000000004 */
[----:B------:R-:W-:-:S04]  /*6340*/  FFMA R5, R0, R6, RZ ;  /* 0x0000000600057223 */ /* 0x000fc800000000ff */
[----:B------:R-:W-:-:S04]  /*6350*/  FFMA R4, R5, -R33, R0 ;  /* 0x8000002105047223 */ /* 0x000fc80000000000 */
[----:B------:R-:W-:Y:S01]  /*6360*/  FFMA R3, R6, R4, R5 ;  /* 0x0000000406037223 */ /* 0x000fe20000000005 */
[----:B--2---:R-:W-:Y:S06]  /*6370*/  @!P0 BRA `(.L_x_90) ;  /* 0x00000000000c8947 */ /* 0x004fec0003800000 */
[----:B------:R-:W-:Y:S02]  /*6380*/  MOV R34, R0 ;  /* 0x0000000000227202 */ /* 0x000fe40000000f00 */
[----:B------:R-:W-:-:S07]  /*6390*/  MOV R12, 0x63b0 ;  /* 0x000063b0000c7802 */ /* 0x000fce0000000f00 */
[----:B0----5:R-:W-:Y:S05]  /*63a0*/  CALL.REL.NOINC `($__internal_2_$__cuda_sm3x_div_rn_noftz_f32_slowpath) ;  /* 0x0000000400e87944 */ /* 0x021fea0003c00000 */
.L_x_90:
[----:B------:R-:W-:Y:S05]  /*63b0*/  BSYNC.RECONVERGENT B3 ;  /* 0x0000000000037941 */ /* 0x000fea0003800200 */
.L_x_89:
        /* <DEDUP_REMOVED lines=10> */
[----:B------:R-:W-:Y:S01]  /*6460*/  IMAD.MOV.U32 R34, RZ, RZ, R2 ;  /* 0x000000ffff227224 */ /* 0x000fe200078e0002 */
[----:B------:R-:W-:-:S07]  /*6470*/  MOV R12, 0x6490 ;  /* 0x00006490000c7802 */ /* 0x000fce0000000f00 */
[----:B0----5:R-:W-:Y:S05]  /*6480*/  CALL.REL.NOINC `($__internal_2_$__cuda_sm3x_div_rn_noftz_f32_slowpath) ;  /* 0x0000000400b07944 */ /* 0x021fea0003c00000 */
.L_x_92:
[----:B------:R-:W-:Y:S05]  /*6490*/  BSYNC.RECONVERGENT B3 ;  /* 0x0000000000037941 */ /* 0x000fea0003800200 */
.L_x_91:
[----:B------:R-:W-:-:S07]  /*64a0*/  MOV R4, R3 ;  /* 0x0000000300047202 */ /* 0x000fce0000000f00 */
.L_x_86:
[----:B------:R-:W-:Y:S05]  /*64b0*/  BSYNC.RECONVERGENT B2 ;  /* 0x0000000000027941 */ /* 0x000fea0003800200 */
.L_x_85:
[----:B------:R-:W-:Y:S01]  /*64c0*/  FMUL R21, R6, R21 ;  /* 0x0000001506157220 */ /* 0x000fe20000400000 */
[----:B------:R-:W1:Y:S01]  /*64d0*/  LDC.64 R2, c[0x0][0x380] ;  /* 0x0000e000ff027b82 */ /* 0x000e620000000a00 */
[----:B------:R-:W2:Y:S01]  /*64e0*/  LDCU UR4, c[0x0][0x388] ;  /* 0x00007100ff0477ac */ /* 0x000ea20008000800 */
[----:B------:R-:W-:Y:S02]  /*64f0*/  IMAD.MOV.U32 R5, RZ, RZ, 0x3f4ccccd ;  /* 0x3f4ccccdff057424 */ /* 0x000fe400078e00ff */
[----:B------:R-:W-:-:S04]  /*6500*/  FFMA R21, R18, R23, R21 ;  /* 0x0000001712157223 */ /* 0x000fc80000000015 */
[----:B------:R-:W-:-:S05]  /*6510*/  FFMA R4, R4, R19, R21 ;  /* 0x0000001304047223 */ /* 0x000fca0000000015 */
[----:B------:R-:W-:-:S05]  /*6520*/  FMNMX R4, RZ, R4, !PT ;  /* 0x00000004ff047209 */ /* 0x000fca0007800000 */
[----:B------:R-:W-:Y:S01]  /*6530*/  FFMA R5, R4, R5, 0.20000000298023223877 ;  /* 0x3e4ccccd04057423 */ /* 0x000fe20000000005 */
[----:B--2---:R-:W-:-:S03]  /*6540*/  IMAD R9, R9, UR4, R8 ;  /* 0x0000000409097c24 */ /* 0x004fc6000f8e0208 */
[C---:B-----5:R-:W-:Y:S01]  /*6550*/  FMUL R28, R5.reuse, R28 ;  /* 0x0000001c051c7220 */ /* 0x060fe20000400000 */
[C---:B------:R-:W-:Y:S01]  /*6560*/  FMUL R27, R5.reuse, R27 ;  /* 0x0000001b051b7220 */ /* 0x040fe20000400000 */
[----:B------:R-:W-:Y:S01]  /*6570*/  FMUL R26, R5, R26 ;  /* 0x0000001a051a7220 */ /* 0x000fe20000400000 */
[----:B-1----:R-:W-:Y:S02]  /*6580*/  IMAD.WIDE R2, R9, 0xc, R2 ;  /* 0x0000000c09027825 */ /* 0x002fe400078e0202 */
[----:B------:R-:W-:Y:S02]  /*6590*/  FMNMX R5, R28, 1, PT ;  /* 0x3f8000001c057809 */ /* 0x000fe40003800000 */
[----:B------:R-:W-:Y:S02]  /*65a0*/  FMNMX R27, R27, 1, PT ;  /* 0x3f8000001b1b7809 */ /* 0x000fe40003800000 */
[----:B------:R-:W-:Y:S01]  /*65b0*/  FMNMX R7, R26, 1, PT ;  /* 0x3f8000001a077809 */ /* 0x000fe20003800000 */
[----:B------:R-:W-:Y:S04]  /*65c0*/  STG.E desc[UR8][R2.64], R5 ;  /* 0x0000000502007986 */ /* 0x000fe8000c101908 */
[----:B------:R-:W-:Y:S04]  /*65d0*/  STG.E desc[UR8][R2.64+0x4], R27 ;  /* 0x0000041b02007986 */ /* 0x000fe8000c101908 */
[----:B------:R-:W-:Y:S01]  /*65e0*/  STG.E desc[UR8][R2.64+0x8], R7 ;  /* 0x0000080702007986 */ /* 0x000fe2000c101908 */
[----:B------:R-:W-:Y:S05]  /*65f0*/  EXIT ;  /* 0x000000000000794d */ /* 0x000fea0003800000 */
.L_x_81:
[----:B------:R-:W1:Y:S01]  /*6600*/  LDC.64 R2, c[0x0][0x380] ;  /* 0x0000e000ff027b82 */ /* 0x000e620000000a00 */
[----:B------:R-:W2:Y:S02]  /*6610*/  LDCU UR4, c[0x0][0x388] ;  /* 0x00007100ff0477ac */ /* 0x000ea40008000800 */
[----:B--2---:R-:W-:-:S04]  /*6620*/  IMAD R9, R9, UR4, R8 ;  /* 0x0000000409097c24 */ /* 0x004fc8000f8e0208 */
[----:B-1----:R-:W-:-:S05]  /*6630*/  IMAD.WIDE R2, R9, 0xc, R2 ;  /* 0x0000000c09027825 */ /* 0x002fca00078e0202 */
[----:B------:R-:W-:Y:S04]  /*6640*/  STG.E desc[UR8][R2.64], RZ ;  /* 0x000000ff02007986 */ /* 0x000fe8000c101908 */
[----:B------:R-:W-:Y:S04]  /*6650*/  STG.E desc[UR8][R2.64+0x4], RZ ;  /* 0x000004ff02007986 */ /* 0x000fe8000c101908 */
[----:B------:R-:W-:Y:S01]  /*6660*/  STG.E desc[UR8][R2.64+0x8], RZ ;  /* 0x000008ff02007986 */ /* 0x000fe2000c101908 */
[----:B------:R-:W-:Y:S05]  /*6670*/  EXIT ;  /* 0x000000000000794d */ /* 0x000fea0003800000 */
        .weak           $__internal_0_$__cuda_sm20_rcp_rn_f32_slowpath
        .type           $__internal_0_$__cuda_sm20_rcp_rn_f32_slowpath,@function
        .size           $__internal_0_$__cuda_sm20_rcp_rn_f32_slowpath,($__internal_1_$__cuda_sm20_sqrt_rn_f32_slowpath - $__internal_0_$__cuda_sm20_rcp_rn_f32_slowpath)
$__internal_0_$__cuda_sm20_rcp_rn_f32_slowpath:
[----:B------:R-:W-:Y:S01]  /*6680*/  IMAD.SHL.U32 R2, R39, 0x2, RZ ;  /* 0x0000000227027824 */ /* 0x000fe200078e00ff */
[----:B------:R-:W-:Y:S01]  /*6690*/  BSSY.RECONVERGENT B1, `(.L_x_93) ;  /* 0x0000031000017945 */ /* 0x000fe20003800200 */
[----:B------:R-:W-:-:S03]  /*66a0*/  MOV R0, R39 ;  /* 0x0000002700007202 */ /* 0x000fc60000000f00 */
[----:B------:R-:W-:-:S04]  /*66b0*/  SHF.R.U32.HI R2, RZ, 0x18, R2 ;  /* 0x00000018ff027819 */ /* 0x000fc80000011602 */
[----:B------:R-:W-:-:S13]  /*66c0*/  ISETP.NE.U32.AND P1, PT, R2, RZ, PT ;  /* 0x000000ff0200720c */ /* 0x000fda0003f25070 */
[----:B------:R-:W-:Y:S05]  /*66d0*/  @P1 BRA `(.L_x_94) ;  /* 0x0000000000281947 */ /* 0x000fea0003800000 */
[----:B------:R-:W-:-:S05]  /*66e0*/  IMAD.SHL.U32 R2, R0, 0x2, RZ ;  /* 0x0000000200027824 */ /* 0x000fca00078e00ff */
[----:B------:R-:W-:-:S13]  /*66f0*/  ISETP.NE.AND P1, PT, R2, RZ, PT ;  /* 0x000000ff0200720c */ /* 0x000fda0003f25270 */
[----:B------:R-:W-:Y:S01]  /*6700*/  @P1 FFMA R39, R0, 1.84467440737095516160e+19, RZ ;  /* 0x5f80000000271823 */ /* 0x000fe200000000ff */
[----:B------:R-:W-:Y:S08]  /*6710*/  @!P1 MUFU.RCP R3, R0 ;  /* 0x0000000000039308 */ /* 0x000ff00000001000 */
[----:B------:R-:W0:Y:S02]  /*6720*/  @P1 MUFU.RCP R2, R39 ;  /* 0x0000002700021308 */ /* 0x000e240000001000 */
[----:B0-----:R-:W-:-:S04]  /*6730*/  @P1 FFMA R40, R39, R2, -1 ;  /* 0xbf80000027281423 */ /* 0x001fc80000000002 */
[----:B------:R-:W-:-:S04]  /*6740*/  @P1 FADD.FTZ R41, -R40, -RZ ;  /* 0x800000ff28291221 */ /* 0x000fc80000010100 */
[----:B------:R-:W-:-:S04]  /*6750*/  @P1 FFMA R2, R2, R41, R2 ;  /* 0x0000002902021223 */ /* 0x000fc80000000002 */
[----:B------:R-:W-:Y:S01]  /*6760*/  @P1 FFMA R3, R2, 1.84467440737095516160e+19, RZ ;  /* 0x5f80000002031823 */ /* 0x000fe200000000ff */
[----:B------:R-:W-:Y:S06]  /*6770*/  BRA `(.L_x_95) ;  /* 0x0000000000887947 */ /* 0x000fec0003800000 */
.L_x_94:
[----:B------:R-:W-:-:S05]  /*6780*/  VIADD R3, R2, 0xffffff03 ;  /* 0xffffff0302037836 */ /* 0x000fca0000000000 */
[----:B------:R-:W-:-:S13]  /*6790*/  ISETP.GT.U32.AND P1, PT, R3, 0x1, PT ;  /* 0x000000010300780c */ /* 0x000fda0003f24070 */
[----:B------:R-:W-:Y:S05]  /*67a0*/  @P1 BRA `(.L_x_96) ;  /* 0x0000000000781947 */ /* 0x000fea0003800000 */
[----:B------:R-:W-:Y:S01]  /*67b0*/  LOP3.LUT R39, R0, 0x7fffff, RZ, 0xc0, !PT ;  /* 0x007fffff00277812 */ /* 0x000fe200078ec0ff */
[----:B------:R-:W-:-:S03]  /*67c0*/  HFMA2 R44, -RZ, RZ, 0, 1.78813934326171875e-07 ;  /* 0x00000003ff2c7431 */ /* 0x000fc600000001ff */
[----:B------:R-:W-:-:S04]  /*67d0*/  LOP3.LUT R39, R39, 0x3f800000, RZ, 0xfc, !PT ;  /* 0x3f80000027277812 */ /* 0x000fc800078efcff */
[----:B------:R-:W0:Y:S01]  /*67e0*/  MUFU.RCP R40, R39 ;  /* 0x0000002700287308 */ /* 0x000e220000001000 */
[----:B------:R-:W-:Y:S01]  /*67f0*/  SHF.L.U32 R43, R44, R3, RZ ;  /* 0x000000032c2b7219 */ /* 0x000fe200000006ff */
[----:B0-----:R-:W-:-:S04]  /*6800*/  FFMA R41, R39, R40, -1 ;  /* 0xbf80000027297423 */ /* 0x001fc80000000028 */
[----:B------:R-:W-:-:S04]  /*6810*/  FADD.FTZ R41, -R41, -RZ ;  /* 0x800000ff29297221 */ /* 0x000fc80000010100 */
[CCC-:B------:R-:W-:Y:S01]  /*6820*/  FFMA.RM R42, R40.reuse, R41.reuse, R40.reuse ;  /* 0x00000029282a7223 */ /* 0x1c0fe20000004028 */
[----:B------:R-:W-:-:S04]  /*6830*/  FFMA.RP R41, R40, R41, R40 ;  /* 0x0000002928297223 */ /* 0x000fc80000008028 */
[C---:B------:R-:W-:Y:S02]  /*6840*/  LOP3.LUT R40, R42.reuse, 0x7fffff, RZ, 0xc0, !PT ;  /* 0x007fffff2a287812 */ /* 0x040fe400078ec0ff */
[----:B------:R-:W-:Y:S02]  /*6850*/  FSETP.NEU.FTZ.AND P1, PT, R42, R41, PT ;  /* 0x000000292a00720b */ /* 0x000fe40003f3d000 */
[----:B------:R-:W-:Y:S02]  /*6860*/  LOP3.LUT R40, R40, 0x800000, RZ, 0xfc, !PT ;  /* 0x0080000028287812 */ /* 0x000fe400078efcff */
[----:B------:R-:W-:Y:S02]  /*6870*/  SEL R41, RZ, 0xffffffff, !P1 ;  /* 0xffffffffff297807 */ /* 0x000fe40004800000 */
[----:B------:R-:W-:-:S03]  /*6880*/  LOP3.LUT R42, R43, R40, RZ, 0xc0, !PT ;  /* 0x000000282b2a7212 */ /* 0x000fc600078ec0ff */
[----:B------:R-:W-:Y:S01]  /*6890*/  IMAD.MOV R41, RZ, RZ, -R41 ;  /* 0x000000ffff297224 */ /* 0x000fe200078e0a29 */
[----:B------:R-:W-:-:S04]  /*68a0*/  SHF.R.U32.HI R42, RZ, R3, R42 ;  /* 0x00000003ff2a7219 */ /* 0x000fc8000001162a */
[----:B------:R-:W-:Y:S02]  /*68b0*/  LOP3.LUT P2, RZ, R41, R3, R40, 0xf8, !PT ;  /* 0x0000000329ff7212 */ /* 0x000fe4000784f828 */
[C---:B------:R-:W-:Y:S02]  /*68c0*/  LOP3.LUT P1, RZ, R42.reuse, 0x1, RZ, 0xc0, !PT ;  /* 0x000000012aff7812 */ /* 0x040fe4000782c0ff */
[----:B------:R-:W-:-:S04]  /*68d0*/  LOP3.LUT P3, RZ, R42, 0x2, RZ, 0xc0, !PT ;  /* 0x000000022aff7812 */ /* 0x000fc8000786c0ff */
[----:B------:R-:W-:Y:S02]  /*68e0*/  PLOP3.LUT P1, PT, P1, P2, P3, 0xe0, 0x0 ;  /* 0x000000000000781c */ /* 0x000fe40000f25c30 */
[----:B------:R-:W-:Y:S02]  /*68f0*/  LOP3.LUT P2, RZ, R0, 0x7fffff, RZ, 0xc0, !PT ;  /* 0x007fffff00ff7812 */ /* 0x000fe4000784c0ff */
[----:B------:R-:W-:-:S05]  /*6900*/  SEL R3, RZ, 0x1, !P1 ;  /* 0x00000001ff037807 */ /* 0x000fca0004800000 */
[----:B------:R-:W-:-:S05]  /*6910*/  IMAD.MOV R3, RZ, RZ, -R3 ;  /* 0x000000ffff037224 */ /* 0x000fca00078e0a03 */
[----:B------:R-:W-:Y:S02]  /*6920*/  ISETP.GE.AND P1, PT, R3, RZ, PT ;  /* 0x000000ff0300720c */ /* 0x000fe40003f26270 */
[----:B------:R-:W-:-:S04]  /*6930*/  IADD3 R3, PT, PT, R2, -0xfc, RZ ;  /* 0xffffff0402037810 */ /* 0x000fc80007ffe0ff */
[----:B------:R-:W-:-:S07]  /*6940*/  SHF.R.U32.HI R3, RZ, R3, R40 ;  /* 0x00000003ff037219 */ /* 0x000fce0000011628 */
[----:B------:R-:W-:-:S04]  /*6950*/  @!P1 VIADD R3, R3, 0x1 ;  /* 0x0000000103039836 */ /* 0x000fc80000000000 */
[----:B------:R-:W-:-:S05]  /*6960*/  @!P2 IMAD.SHL.U32 R3, R3, 0x2, RZ ;  /* 0x000000020303a824 */ /* 0x000fca00078e00ff */
[----:B------:R-:W-:Y:S01]  /*6970*/  LOP3.LUT R3, R3, 0x80000000, R0, 0xf8, !PT ;  /* 0x8000000003037812 */ /* 0x000fe200078ef800 */
[----:B------:R-:W-:Y:S06]  /*6980*/  BRA `(.L_x_95) ;  /* 0x0000000000047947 */ /* 0x000fec0003800000 */
.L_x_96:
[----:B------:R0:W1:Y:S02]  /*6990*/  MUFU.RCP R3, R0 ;  /* 0x0000000000037308 */ /* 0x0000640000001000 */
.L_x_95:
[----:B------:R-:W-:Y:S05]  /*69a0*/  BSYNC.RECONVERGENT B1 ;  /* 0x0000000000017941 */ /* 0x000fea0003800200 */
.L_x_93:
[----:B01----:R-:W-:Y:S01]  /*69b0*/  MOV R0, R3 ;  /* 0x0000000300007202 */ /* 0x003fe20000000f00 */
[----:B------:R-:W-:Y:S02]  /*69c0*/  IMAD.MOV.U32 R2, RZ, RZ, R38 ;  /* 0x000000ffff027224 */ /* 0x000fe400078e0026 */
[----:B------:R-:W-:-:S04]  /*69d0*/  IMAD.MOV.U32 R3, RZ, RZ, 0x0 ;  /* 0x00000000ff037424 */ /* 0x000fc800078e00ff */
[----:B------:R-:W-:Y:S05]  /*69e0*/  RET.REL.NODEC R2 `(_Z10render_gpuP4Vec3iiff12CameraParamsP8TriangleiS_) ;  /* 0xffffff9402847950 */ /* 0x000fea0003c3ffff */
        .weak           $__internal_1_$__cuda_sm20_sqrt_rn_f32_slowpath
        .type           $__internal_1_$__cuda_sm20_sqrt_rn_f32_slowpath,@function
        .size           $__internal_1_$__cuda_sm20_sqrt_rn_f32_slowpath,($__internal_2_$__cuda_sm3x_div_rn_noftz_f32_slowpath - $__internal_1_$__cuda_sm20_sqrt_rn_f32_slowpath)
$__internal_1_$__cuda_sm20_sqrt_rn_f32_slowpath:
[----:B------:R-:W-:-:S13]  /*69f0*/  LOP3.LUT P0, RZ, R13, 0x7fffffff, RZ, 0xc0, !PT ;  /* 0x7fffffff0dff7812 */ /* 0x000fda000780c0ff */
[----:B------:R-:W-:Y:S01]  /*6a00*/  @!P0 MOV R10, R13 ;  /* 0x0000000d000a8202 */ /* 0x000fe20000000f00 */
[----:B------:R-:W-:Y:S06]  /*6a10*/  @!P0 BRA `(.L_x_97) ;  /* 0x0000000000408947 */ /* 0x000fec0003800000 */
[----:B------:R-:W-:-:S13]  /*6a20*/  FSETP.GEU.FTZ.AND P0, PT, R13, RZ, PT ;  /* 0x000000ff0d00720b */ /* 0x000fda0003f1e000 */
[----:B------:R-:W-:Y:S01]  /*6a30*/  @!P0 IMAD.MOV.U32 R10, RZ, RZ, 0x7fffffff ;  /* 0x7fffffffff0a8424 */ /* 0x000fe200078e00ff */
[----:B------:R-:W-:Y:S06]  /*6a40*/  @!P0 BRA `(.L_x_97) ;  /* 0x0000000000348947 */ /* 0x000fec0003800000 */
[----:B------:R-:W-:-:S13]  /*6a50*/  FSETP.GTU.FTZ.AND P0, PT, |R13|, +INF , PT ;  /* 0x7f8000000d00780b */ /* 0x000fda0003f1c200 */
[----:B------:R-:W-:Y:S01]  /*6a60*/  @P0 FADD.FTZ R10, R13, 1 ;  /* 0x3f8000000d0a0421 */ /* 0x000fe20000010000 */
[----:B------:R-:W-:Y:S06]  /*6a70*/  @P0 BRA `(.L_x_97) ;  /* 0x0000000000280947 */ /* 0x000fec0003800000 */
[----:B------:R-:W-:-:S13]  /*6a80*/  FSETP.NEU.FTZ.AND P0, PT, |R13|, +INF , PT ;  /* 0x7f8000000d00780b */ /* 0x000fda0003f1d200 */
[----:B------:R-:W-:-:S04]  /*6a90*/  @P0 FFMA R3, R13, 1.84467440737095516160e+19, RZ ;  /* 0x5f8000000d030823 */ /* 0x000fc800000000ff */
[----:B------:R-:W0:Y:S02]  /*6aa0*/  @P0 MUFU.RSQ R14, R3 ;  /* 0x00000003000e0308 */ /* 0x000e240000001400 */
[----:B0-----:R-:W-:Y:S01]  /*6ab0*/  @P0 FMUL.FTZ R4, R3, R14 ;  /* 0x0000000e03040220 */ /* 0x001fe20000410000 */
[----:B------:R-:W-:-:S03]  /*6ac0*/  @P0 FMUL.FTZ R11, R14, 0.5 ;  /* 0x3f0000000e0b0820 */ /* 0x000fc60000410000 */
[----:B------:R-:W-:-:S04]  /*6ad0*/  @P0 FADD.FTZ R10, -R4, -RZ ;  /* 0x800000ff040a0221 */ /* 0x000fc80000010100 */
[----:B------:R-:W-:Y:S01]  /*6ae0*/  @P0 FFMA R15, R4, R10, R3 ;  /* 0x0000000a040f0223 */ /* 0x000fe20000000003 */
[----:B------:R-:W-:-:S03]  /*6af0*/  @!P0 IMAD.MOV.U32 R10, RZ, RZ, R13 ;  /* 0x000000ffff0a8224 */ /* 0x000fc600078e000d */
[----:B------:R-:W-:-:S04]  /*6b00*/  @P0 FFMA R11, R15, R11, R4 ;  /* 0x0000000b0f0b0223 */ /* 0x000fc80000000004 */
[----:B------:R-:W-:-:S07]  /*6b10*/  @P0 FMUL.FTZ R10, R11, 2.3283064365386962891e-10 ;  /* 0x2f8000000b0a0820 */ /* 0x000fce0000410000 */
.L_x_97:
[----:B------:R-:W-:Y:S01]  /*6b20*/  IMAD.MOV.U32 R13, RZ, RZ, 0x0 ;  /* 0x00000000ff0d7424 */ /* 0x000fe200078e00ff */
[----:B------:R-:W-:-:S03]  /*6b30*/  MOV R33, R10 ;  /* 0x0000000a00217202 */ /* 0x000fc60000000f00 */
[----:B------:R-:W-:Y:S05]  /*6b40*/  RET.REL.NODEC R12 `(_Z10render_gpuP4Vec3iiff12CameraParamsP8TriangleiS_) ;  /* 0xffffff940c2c7950 */ /* 0x000fea0003c3ffff */
        .weak           $__internal_2_$__cuda_sm3x_div_rn_noftz_f32_slowpath
        .type           $__internal_2_$__cuda_sm3x_div_rn_noftz_f32_slowpath,@function
        .size           $__internal_2_$__cuda_sm3x_div_rn_noftz_f32_slowpath,(.L_x_112 - $__internal_2_$__cuda_sm3x_div_rn_noftz_f32_slowpath)
$__internal_2_$__cuda_sm3x_div_rn_noftz_f32_slowpath:
[--C-:B------:R-:W-:Y:S01]  /*6b50*/  SHF.R.U32.HI R4, RZ, 0x17, R33.reuse ;  /* 0x00000017ff047819 */ /* 0x100fe20000011621 */
[----:B------:R-:W-:Y:S01]  /*6b60*/  BSSY.RECONVERGENT B0, `(.L_x_98) ;  /* 0x0000063000007945 */ /* 0x000fe20003800200 */
[----:B------:R-:W-:Y:S01]  /*6b70*/  SHF.R.U32.HI R11, RZ, 0x17, R34 ;  /* 0x00000017ff0b7819 */ /* 0x000fe20000011622 */
[----:B------:R-:W-:Y:S01]  /*6b80*/  IMAD.MOV.U32 R15, RZ, RZ, R33 ;  /* 0x000000ffff0f7224 */ /* 0x000fe200078e0021 */
[----:B------:R-:W-:Y:S02]  /*6b90*/  LOP3.LUT R4, R4, 0xff, RZ, 0xc0, !PT ;  /* 0x000000ff04047812 */ /* 0x000fe400078ec0ff */
[----:B------:R-:W-:-:S03]  /*6ba0*/  LOP3.LUT R11, R11, 0xff, RZ, 0xc0, !PT ;  /* 0x000000ff0b0b7812 */ /* 0x000fc600078ec0ff */
[----:B------:R-:W-:Y:S01]  /*6bb0*/  VIADD R3, R4, 0xffffffff ;  /* 0xffffffff04037836 */ /* 0x000fe20000000000 */
[----:B------:R-:W-:-:S04]  /*6bc0*/  IADD3 R13, PT, PT, R11, -0x1, RZ ;  /* 0xffffffff0b0d7810 */ /* 0x000fc80007ffe0ff */
[----:B------:R-:W-:-:S04]  /*6bd0*/  ISETP.GT.U32.AND P1, PT, R3, 0xfd, PT ;  /* 0x000000fd0300780c */ /* 0x000fc80003f24070 */
[----:B------:R-:W-:-:S13]  /*6be0*/  ISETP.GT.U32.OR P1, PT, R13, 0xfd, P1 ;  /* 0x000000fd0d00780c */ /* 0x000fda0000f24470 */
[----:B------:R-:W-:Y:S01]  /*6bf0*/  @!P1 IMAD.MOV.U32 R10, RZ, RZ, RZ ;  /* 0x000000ffff0a9224 */ /* 0x000fe200078e00ff */
[----:B------:R-:W-:Y:S06]  /*6c00*/  @!P1 BRA `(.L_x_99) ;  /* 0x00000000005c9947 */ /* 0x000fec0003800000 */
[----:B------:R-:W-:Y:S02]  /*6c10*/  FSETP.GTU.FTZ.AND P1, PT, |R34|, +INF , PT ;  /* 0x7f8000002200780b */ /* 0x000fe40003f3c200 */
[----:B------:R-:W-:-:S04]  /*6c20*/  FSETP.GTU.FTZ.AND P2, PT, |R33|, +INF , PT ;  /* 0x7f8000002100780b */ /* 0x000fc80003f5c200 */
[----:B------:R-:W-:-:S13]  /*6c30*/  PLOP3.LUT P1, PT, P1, P2, PT, 0xf8, 0x8f ;  /* 0x00000000008f781c */ /* 0x000fda0000f25f70 */
[----:B------:R-:W-:Y:S05]  /*6c40*/  @P1 BRA `(.L_x_100) ;  /* 0x00000004004c1947 */ /* 0x000fea0003800000 */
[----:B------:R-:W-:-:S13]  /*6c50*/  LOP3.LUT P1, RZ, R15, 0x7fffffff, R34, 0xc8, !PT ;  /* 0x7fffffff0fff7812 */ /* 0x000fda000782c822 */
[----:B------:R-:W-:Y:S05]  /*6c60*/  @!P1 BRA `(.L_x_101) ;  /* 0x00000004003c9947 */ /* 0x000fea0003800000 */
[C---:B------:R-:W-:Y:S02]  /*6c70*/  FSETP.NEU.FTZ.AND P1, PT, |R34|.reuse, +INF , PT ;  /* 0x7f8000002200780b */ /* 0x040fe40003f3d200 */
[----:B------:R-:W-:Y:S02]  /*6c80*/  FSETP.NEU.FTZ.AND P3, PT, |R33|, +INF , PT ;  /* 0x7f8000002100780b */ /* 0x000fe40003f7d200 */
[----:B------:R-:W-:-:S11]  /*6c90*/  FSETP.NEU.FTZ.AND P2, PT, |R34|, +INF , PT ;  /* 0x7f8000002200780b */ /* 0x000fd60003f5d200 */
[----:B------:R-:W-:Y:S05]  /*6ca0*/  @!P3 BRA !P1, `(.L_x_101) ;  /* 0x00000004002cb947 */ /* 0x000fea0004800000 */
[----:B------:R-:W-:-:S04]  /*6cb0*/  LOP3.LUT P1, RZ, R34, 0x7fffffff, RZ, 0xc0, !PT ;  /* 0x7fffffff22ff7812 */ /* 0x000fc8000782c0ff */
[----:B------:R-:W-:-:S13]  /*6cc0*/  PLOP3.LUT P1, PT, P3, P1, PT, 0x2f, 0xf2 ;  /* 0x0000000000f2781c */ /* 0x000fda0001f22577 */
[----:B------:R-:W-:Y:S05]  /*6cd0*/  @P1 BRA `(.L_x_102) ;  /* 0x0000000400181947 */ /* 0x000fea0003800000 */
[----:B------:R-:W-:-:S04]  /*6ce0*/  LOP3.LUT P1, RZ, R15, 0x7fffffff, RZ, 0xc0, !PT ;  /* 0x7fffffff0fff7812 */ /* 0x000fc8000782c0ff */
[----:B------:R-:W-:-:S13]  /*6cf0*/  PLOP3.LUT P1, PT, P2, P1, PT, 0x2f, 0xf2 ;  /* 0x0000000000f2781c */ /* 0x000fda0001722577 */
[----:B------:R-:W-:Y:S05]  /*6d00*/  @P1 BRA `(.L_x_103) ;  /* 0x0000000400001947 */ /* 0x000fea0003800000 */
[----:B------:R-:W-:Y:S02]  /*6d10*/  ISETP.GE.AND P1, PT, R13, RZ, PT ;  /* 0x000000ff0d00720c */ /* 0x000fe40003f26270 */
[----:B------:R-:W-:-:S11]  /*6d20*/  ISETP.GE.AND P2, PT, R3, RZ, PT ;  /* 0x000000ff0300720c */ /* 0x000fd60003f46270 */
[----:B------:R-:W-:Y:S01]  /*6d30*/  @P1 MOV R10, RZ ;  /* 0x000000ff000a1202 */ /* 0x000fe20000000f00 */
[----:B------:R-:W-:Y:S02]  /*6d40*/  @!P1 IMAD.MOV.U32 R10, RZ, RZ, -0x40 ;  /* 0xffffffc0ff0a9424 */ /* 0x000fe400078e00ff */
[----:B------:R-:W-:Y:S01]  /*6d50*/  @!P1 FFMA R34, R34, 1.84467440737095516160e+19, RZ ;  /* 0x5f80000022229823 */ /* 0x000fe200000000ff */
[----:B------:R-:W-:Y:S01]  /*6d60*/  @!P2 FFMA R15, R33, 1.84467440737095516160e+19, RZ ;  /* 0x5f800000210fa823 */ /* 0x000fe200000000ff */
[----:B------:R-:W-:-:S07]  /*6d70*/  @!P2 VIADD R10, R10, 0x40 ;  /* 0x000000400a0aa836 */ /* 0x000fce0000000000 */
.L_x_99:
[----:B------:R-:W-:Y:S01]  /*6d80*/  LEA R36, R4, 0xc0800000, 0x17 ;  /* 0xc080000004247811 */ /* 0x000fe200078eb8ff */
[----:B------:R-:W-:Y:S01]  /*6d90*/  VIADD R11, R11, 0xffffff81 ;  /* 0xffffff810b0b7836 */ /* 0x000fe20000000000 */
[----:B------:R-:W-:Y:S02]  /*6da0*/  BSSY.RECONVERGENT B1, `(.L_x_104) ;  /* 0x0000035000017945 */ /* 0x000fe40003800200 */
[----:B------:R-:W-:Y:S01]  /*6db0*/  IADD3 R36, PT, PT, -R36, R15, RZ ;  /* 0x0000000f24247210 */ /* 0x000fe20007ffe1ff */
[C---:B------:R-:W-:Y:S01]  /*6dc0*/  IMAD R3, R11.reuse, -0x800000, R34 ;  /* 0xff8000000b037824 */ /* 0x040fe200078e0222 */
[----:B------:R-:W-:Y:S02]  /*6dd0*/  IADD3 R11, PT, PT, R11, 0x7f, -R4 ;  /* 0x0000007f0b0b7810 */ /* 0x000fe40007ffe804 */
[----:B------:R-:W0:Y:S01]  /*6de0*/  MUFU.RCP R13, R36 ;  /* 0x00000024000d7308 */ /* 0x000e220000001000 */
[----:B------:R-:W-:Y:S02]  /*6df0*/  FADD.FTZ R16, -R36, -RZ ;  /* 0x800000ff24107221 */ /* 0x000fe40000010100 */
[----:B------:R-:W-:-:S02]  /*6e00*/  IMAD.IADD R10, R11, 0x1, R10 ;  /* 0x000000010b0a7824 */ /* 0x000fc400078e020a */
[----:B0-----:R-:W-:-:S04]  /*6e10*/  FFMA R14, R13, R16, 1 ;  /* 0x3f8000000d0e7423 */ /* 0x001fc80000000010 */
[----:B------:R-:W-:-:S04]  /*6e20*/  FFMA R14, R13, R14, R13 ;  /* 0x0000000e0d0e7223 */ /* 0x000fc8000000000d */
[----:B------:R-:W-:-:S04]  /*6e30*/  FFMA R13, R3, R14, RZ ;  /* 0x0000000e030d7223 */ /* 0x000fc800000000ff */
[----:B------:R-:W-:-:S04]  /*6e40*/  FFMA R15, R16, R13, R3 ;  /* 0x0000000d100f7223 */ /* 0x000fc80000000003 */
[----:B------:R-:W-:-:S04]  /*6e50*/  FFMA R15, R14, R15, R13 ;  /* 0x0000000f0e0f7223 */ /* 0x000fc8000000000d */
[----:B------:R-:W-:-:S04]  /*6e60*/  FFMA R16, R16, R15, R3 ;  /* 0x0000000f10107223 */ /* 0x000fc80000000003 */
[----:B------:R-:W-:-:S05]  /*6e70*/  FFMA R3, R14, R16, R15 ;  /* 0x000000100e037223 */ /* 0x000fca000000000f */
[----:B------:R-:W-:-:S04]  /*6e80*/  SHF.R.U32.HI R4, RZ, 0x17, R3 ;  /* 0x00000017ff047819 */ /* 0x000fc80000011603 */
[----:B------:R-:W-:-:S04]  /*6e90*/  LOP3.LUT R11, R4, 0xff, RZ, 0xc0, !PT ;  /* 0x000000ff040b7812 */ /* 0x000fc800078ec0ff */
[----:B------:R-:W-:-:S05]  /*6ea0*/  IADD3 R4, PT, PT, R11, R10, RZ ;  /* 0x0000000a0b047210 */ /* 0x000fca0007ffe0ff */
[----:B------:R-:W-:-:S05]  /*6eb0*/  VIADD R11, R4, 0xffffffff ;  /* 0xffffffff040b7836 */ /* 0x000fca0000000000 */
[----:B------:R-:W-:-:S13]  /*6ec0*/  ISETP.GE.U32.AND P1, PT, R11, 0xfe, PT ;  /* 0x000000fe0b00780c */ /* 0x000fda0003f26070 */
[----:B------:R-:W-:Y:S05]  /*6ed0*/  @!P1 BRA `(.L_x_105) ;  /* 0x0000000000809947 */ /* 0x000fea0003800000 */
[----:B------:R-:W-:-:S13]  /*6ee0*/  ISETP.GT.AND P1, PT, R4, 0xfe, PT ;  /* 0x000000fe0400780c */ /* 0x000fda0003f24270 */
[----:B------:R-:W-:Y:S05]  /*6ef0*/  @P1 BRA `(.L_x_106) ;  /* 0x00000000006c1947 */ /* 0x000fea0003800000 */
[----:B------:R-:W-:-:S13]  /*6f00*/  ISETP.GE.AND P1, PT, R4, 0x1, PT ;  /* 0x000000010400780c */ /* 0x000fda0003f26270 */
[----:B------:R-:W-:Y:S05]  /*6f10*/  @P1 BRA `(.L_x_107) ;  /* 0x0000000000741947 */ /* 0x000fea0003800000 */
[----:B------:R-:W-:Y:S02]  /*6f20*/  ISETP.GE.AND P1, PT, R4, -0x18, PT ;  /* 0xffffffe80400780c */ /* 0x000fe40003f26270 */
[----:B------:R-:W-:-:S11]  /*6f30*/  LOP3.LUT R3, R3, 0x80000000, RZ, 0xc0, !PT ;  /* 0x8000000003037812 */ /* 0x000fd600078ec0ff */
[----:B------:R-:W-:Y:S05]  /*6f40*/  @!P1 BRA `(.L_x_107) ;  /* 0x0000000000689947 */ /* 0x000fea0003800000 */
[-CC-:B------:R-:W-:Y:S01]  /*6f50*/  FFMA.RZ R10, R14, R16.reuse, R15.reuse ;  /* 0x000000100e0a7223 */ /* 0x180fe2000000c00f */
[----:B------:R-:W-:Y:S01]  /*6f60*/  IADD3 R13, PT, PT, R4, 0x20, RZ ;  /* 0x00000020040d7810 */ /* 0x000fe20007ffe0ff */
[CCC-:B------:R-:W-:Y:S01]  /*6f70*/  FFMA.RP R11, R14.reuse, R16.reuse, R15.reuse ;  /* 0x000000100e0b7223 */ /* 0x1c0fe2000000800f */
[----:B------:R-:W-:Y:S01]  /*6f80*/  FFMA.RM R14, R14, R16, R15 ;  /* 0x000000100e0e7223 */ /* 0x000fe2000000400f */
[----:B------:R-:W-:Y:S02]  /*6f90*/  ISETP.NE.AND P3, PT, R4, RZ, PT ;  /* 0x000000ff0400720c */ /* 0x000fe40003f65270 */
[----:B------:R-:W-:Y:S02]  /*6fa0*/  LOP3.LUT R10, R10, 0x7fffff, RZ, 0xc0, !PT ;  /* 0x007fffff0a0a7812 */ /* 0x000fe400078ec0ff */
[----:B------:R-:W-:Y:S01]  /*6fb0*/  ISETP.NE.AND P2, PT, R4, RZ, PT ;  /* 0x000000ff0400720c */ /* 0x000fe20003f45270 */
[----:B------:R-:W-:Y:S01]  /*6fc0*/  IMAD.MOV R4, RZ, RZ, -R4 ;  /* 0x000000ffff047224 */ /* 0x000fe200078e0a04 */
[----:B------:R-:W-:-:S02]  /*6fd0*/  LOP3.LUT R10, R10, 0x800000, RZ, 0xfc, !PT ;  /* 0x008000000a0a7812 */ /* 0x000fc400078efcff */
[----:B------:R-:W-:Y:S02]  /*6fe0*/  FSETP.NEU.FTZ.AND P1, PT, R11, R14, PT ;  /* 0x0000000e0b00720b */ /* 0x000fe40003f3d000 */
[----:B------:R-:W-:Y:S02]  /*6ff0*/  SHF.L.U32 R13, R10, R13, RZ ;  /* 0x0000000d0a0d7219 */ /* 0x000fe400000006ff */
[----:B------:R-:W-:Y:S02]  /*7000*/  SEL R11, R4, RZ, P3 ;  /* 0x000000ff040b7207 */ /* 0x000fe40001800000 */
[----:B------:R-:W-:Y:S02]  /*7010*/  ISETP.NE.AND P2, PT, R13, RZ, P2 ;  /* 0x000000ff0d00720c */ /* 0x000fe40001745270 */
[----:B------:R-:W-:Y:S02]  /*7020*/  SHF.R.U32.HI R11, RZ, R11, R10 ;  /* 0x0000000bff0b7219 */ /* 0x000fe4000001160a */
[----:B------:R-:W-:-:S02]  /*7030*/  PLOP3.LUT P1, PT, P1, P2, PT, 0xf8, 0x8f ;  /* 0x00000000008f781c */ /* 0x000fc40000f25f70 */
[----:B------:R-:W-:Y:S02]  /*7040*/  SHF.R.U32.HI R10, RZ, 0x1, R11 ;  /* 0x00000001ff0a7819 */ /* 0x000fe4000001160b */
[----:B------:R-:W-:-:S04]  /*7050*/  SEL R13, RZ, 0x1, !P1 ;  /* 0x00000001ff0d7807 */ /* 0x000fc80004800000 */
[----:B------:R-:W-:-:S04]  /*7060*/  LOP3.LUT R4, R13, 0x1, R10, 0xf8, !PT ;  /* 0x000000010d047812 */ /* 0x000fc800078ef80a */
[----:B------:R-:W-:-:S04]  /*7070*/  LOP3.LUT R11, R4, R11, RZ, 0xc0, !PT ;  /* 0x0000000b040b7212 */ /* 0x000fc800078ec0ff */
[----:B------:R-:W-:-:S04]  /*7080*/  IADD3 R10, PT, PT, R10, R11, RZ ;  /* 0x0000000b0a0a7210 */ /* 0x000fc80007ffe0ff */
[----:B------:R-:W-:Y:S01]  /*7090*/  LOP3.LUT R3, R10, R3, RZ, 0xfc, !PT ;  /* 0x000000030a037212 */ /* 0x000fe200078efcff */
[----:B------:R-:W-:Y:S06]  /*70a0*/  BRA `(.L_x_107) ;  /* 0x0000000000107947 */ /* 0x000fec0003800000 */
.L_x_106:
[----:B------:R-:W-:-:S04]  /*70b0*/  LOP3.LUT R3, R3, 0x80000000, RZ, 0xc0, !PT ;  /* 0x8000000003037812 */ /* 0x000fc800078ec0ff */
[----:B------:R-:W-:Y:S01]  /*70c0*/  LOP3.LUT R3, R3, 0x7f800000, RZ, 0xfc, !PT ;  /* 0x7f80000003037812 */ /* 0x000fe200078efcff */
[----:B------:R-:W-:Y:S06]  /*70d0*/  BRA `(.L_x_107) ;  /* 0x0000000000047947 */ /* 0x000fec0003800000 */
.L_x_105:
[----:B------:R-:W-:-:S07]  /*70e0*/  IMAD R3, R10, 0x800000, R3 ;  /* 0x008000000a037824 */ /* 0x000fce00078e0203 */
.L_x_107:
[----:B------:R-:W-:Y:S05]  /*70f0*/  BSYNC.RECONVERGENT B1 ;  /* 0x0000000000017941 */ /* 0x000fea0003800200 */
.L_x_104:
[----:B------:R-:W-:Y:S05]  /*7100*/  BRA `(.L_x_108) ;  /* 0x0000000000207947 */ /* 0x000fea0003800000 */
.L_x_103:
[----:B------:R-:W-:-:S04]  /*7110*/  LOP3.LUT R15, R15, 0x80000000, R34, 0x48, !PT ;  /* 0x800000000f0f7812 */ /* 0x000fc800078e4822 */
[----:B------:R-:W-:Y:S01]  /*7120*/  LOP3.LUT R3, R15, 0x7f800000, RZ, 0xfc, !PT ;  /* 0x7f8000000f037812 */ /* 0x000fe200078efcff */
[----:B------:R-:W-:Y:S06]  /*7130*/  BRA `(.L_x_108) ;  /* 0x0000000000147947 */ /* 0x000fec0003800000 */
.L_x_102:
[----:B------:R-:W-:Y:S01]  /*7140*/  LOP3.LUT R3, R15, 0x80000000, R34, 0x48, !PT ;  /* 0x800000000f037812 */ /* 0x000fe200078e4822 */
[----:B------:R-:W-:Y:S06]  /*7150*/  BRA `(.L_x_108) ;  /* 0x00000000000c7947 */ /* 0x000fec0003800000 */
.L_x_101:
[----:B------:R-:W0:Y:S01]  /*7160*/  MUFU.RSQ R3, -QNAN ;  /* 0xffc0000000037908 */ /* 0x000e220000001400 */
[----:B------:R-:W-:Y:S05]  /*7170*/  BRA `(.L_x_108) ;  /* 0x0000000000047947 */ /* 0x000fea0003800000 */
.L_x_100:
[----:B------:R-:W-:-:S07]  /*7180*/  FADD.FTZ R3, R34, R33 ;  /* 0x0000002122037221 */ /* 0x000fce0000010000 */
.L_x_108:
[----:B------:R-:W-:Y:S05]  /*7190*/  BSYNC.RECONVERGENT B0 ;  /* 0x0000000000007941 */ /* 0x000fea0003800200 */
.L_x_98:
[----:B------:R-:W-:-:S04]  /*71a0*/  HFMA2 R13, -RZ, RZ, 0, 0 ;  /* 0x00000000ff0d7431 */ /* 0x000fc800000001ff */
[----:B0-----:R-:W-:Y:S05]  /*71b0*/  RET.REL.NODEC R12 `(_Z10render_gpuP4Vec3iiff12CameraParamsP8TriangleiS_) ;  /* 0xffffff8c0c907950 */ /* 0x001fea0003c3ffff */
.L_x_109:
[----:B------:R-:W-:-:S00]  /*71c0*/  BRA `(.L_x_109) ;  /* 0xfffffffc00fc7947 */ /* 0x000fc0000383ffff */
[----:B------:R-:W-:-:S00]  /*71d0*/  NOP ;  /* 0x0000000000007918 */ /* 0x000fc00000000000 */
        /* <DEDUP_REMOVED lines=10> */
.L_x_112:


//--------------------- .nv.global.init           --------------------------
	.section	.nv.global.init,"aw",@progbits
	.align	4
.nv.global.init:
	.type		__cudart_i2opi_f,@object
	.size		__cudart_i2opi_f,(.L_0 - __cudart_i2opi_f)
__cudart_i2opi_f:
        /*0000*/ 	.byte	0x41, 0x90, 0x43, 0x3c, 0x99, 0x95, 0x62, 0xdb, 0xc0, 0xdd, 0x34, 0xf5, 0xd1, 0x57, 0x27, 0xfc
        /*0010*/ 	.byte	0x29, 0x15, 0x44, 0x4e, 0x6e, 0x83, 0xf9, 0xa2
.L_0:


//--------------------- .nv.shared.reserved.0     --------------------------
	.section	.nv.shared.reserved.0,"aw",@nobits
	.weak		__nv_reservedSMEM_offset_0_alias
	.size		__nv_reservedSMEM_offset_0_alias, 0, 64
	.other		__nv_reservedSMEM_offset_0_alias,@"STO_CUDA_RESERVED_SHARED STV_DEFAULT"
__nv_reservedSMEM_offset_0_alias:
	.zero		0
	.zero		64


//--------------------- .nv.constant0._Z10render_gpuP4Vec3iiff12CameraParamsP8TriangleiS_ --------------------------
	.section	.nv.constant0._Z10render_gpuP4Vec3iiff12CameraParamsP8TriangleiS_,"a",@progbits
	.sectionflags	@""
	.align	4
.nv.constant0._Z10render_gpuP4Vec3iiff12CameraParamsP8TriangleiS_:
	.zero		1024


//--------------------- SYMBOLS --------------------------

	.type		.nv.reservedSmem.offset0,@object
	.size		.nv.reservedSmem.offset0,0x4
